//
// Generated by NVIDIA NVVM Compiler
//
// Compiler Build ID: CL-36424714
// Cuda compilation tools, release 13.0, V13.0.88
// Based on NVVM 20.0.0
//

.version 9.0
.target sm_100
.address_size 64

	// .globl	_Z13kernelUpdateXPdPKdS1_S1_S1_S1_di

.visible .entry _Z13kernelUpdateXPdPKdS1_S1_S1_S1_di(
	.param .u64 .ptr .align 1 _Z13kernelUpdateXPdPKdS1_S1_S1_S1_di_param_0,
	.param .u64 .ptr .align 1 _Z13kernelUpdateXPdPKdS1_S1_S1_S1_di_param_1,
	.param .u64 .ptr .align 1 _Z13kernelUpdateXPdPKdS1_S1_S1_S1_di_param_2,
	.param .u64 .ptr .align 1 _Z13kernelUpdateXPdPKdS1_S1_S1_S1_di_param_3,
	.param .u64 .ptr .align 1 _Z13kernelUpdateXPdPKdS1_S1_S1_S1_di_param_4,
	.param .u64 .ptr .align 1 _Z13kernelUpdateXPdPKdS1_S1_S1_S1_di_param_5,
	.param .f64 _Z13kernelUpdateXPdPKdS1_S1_S1_S1_di_param_6,
	.param .u32 _Z13kernelUpdateXPdPKdS1_S1_S1_S1_di_param_7
)
{
	.reg .pred 	%p<3>;
	.reg .b32 	%r<11>;
	.reg .b64 	%rd<20>;
	.reg .b64 	%fd<12>;

	ld.param.u64 	%rd7, [_Z13kernelUpdateXPdPKdS1_S1_S1_S1_di_param_0];
	ld.param.u64 	%rd8, [_Z13kernelUpdateXPdPKdS1_S1_S1_S1_di_param_1];
	ld.param.u64 	%rd9, [_Z13kernelUpdateXPdPKdS1_S1_S1_S1_di_param_2];
	ld.param.u64 	%rd10, [_Z13kernelUpdateXPdPKdS1_S1_S1_S1_di_param_3];
	ld.param.u64 	%rd11, [_Z13kernelUpdateXPdPKdS1_S1_S1_S1_di_param_4];
	ld.param.u64 	%rd12, [_Z13kernelUpdateXPdPKdS1_S1_S1_S1_di_param_5];
	ld.param.f64 	%fd1, [_Z13kernelUpdateXPdPKdS1_S1_S1_S1_di_param_6];
	ld.param.u32 	%r6, [_Z13kernelUpdateXPdPKdS1_S1_S1_S1_di_param_7];
	mov.u32 	%r7, %ctaid.x;
	mov.u32 	%r1, %ntid.x;
	mov.u32 	%r8, %tid.x;
	mad.lo.s32 	%r10, %r7, %r1, %r8;
	setp.ge.s32 	%p1, %r10, %r6;
	@%p1 bra 	$L__BB0_3;
	mov.u32 	%r9, %nctaid.x;
	mul.lo.s32 	%r3, %r1, %r9;
	cvta.to.global.u64 	%rd1, %rd10;
	cvta.to.global.u64 	%rd2, %rd9;
	cvta.to.global.u64 	%rd3, %rd8;
	cvta.to.global.u64 	%rd4, %rd11;
	cvta.to.global.u64 	%rd5, %rd12;
	cvta.to.global.u64 	%rd6, %rd7;
$L__BB0_2:
	mul.wide.s32 	%rd13, %r10, 8;
	add.s64 	%rd14, %rd1, %rd13;
	ld.global.f64 	%fd2, [%rd14];
	add.s64 	%rd15, %rd2, %rd13;
	ld.global.f64 	%fd3, [%rd15];
	sub.f64 	%fd4, %fd2, %fd3;
	add.s64 	%rd16, %rd3, %rd13;
	ld.global.f64 	%fd5, [%rd16];
	mul.f64 	%fd6, %fd1, %fd4;
	sub.f64 	%fd7, %fd5, %fd6;
	add.s64 	%rd17, %rd4, %rd13;
	ld.global.f64 	%fd8, [%rd17];
	add.s64 	%rd18, %rd5, %rd13;
	ld.global.f64 	%fd9, [%rd18];
	min.f64 	%fd10, %fd7, %fd9;
	max.f64 	%fd11, %fd8, %fd10;
	add.s64 	%rd19, %rd6, %rd13;
	st.global.f64 	[%rd19], %fd11;
	add.s32 	%r10, %r10, %r3;
	setp.lt.s32 	%p2, %r10, %r6;
	@%p2 bra 	$L__BB0_2;
$L__BB0_3:
	ret;

}
	// .globl	_Z13kernelUpdateYPdPKdS1_S1_S1_PKbdi
.visible .entry _Z13kernelUpdateYPdPKdS1_S1_S1_PKbdi(
	.param .u64 .ptr .align 1 _Z13kernelUpdateYPdPKdS1_S1_S1_PKbdi_param_0,
	.param .u64 .ptr .align 1 _Z13kernelUpdateYPdPKdS1_S1_S1_PKbdi_param_1,
	.param .u64 .ptr .align 1 _Z13kernelUpdateYPdPKdS1_S1_S1_PKbdi_param_2,
	.param .u64 .ptr .align 1 _Z13kernelUpdateYPdPKdS1_S1_S1_PKbdi_param_3,
	.param .u64 .ptr .align 1 _Z13kernelUpdateYPdPKdS1_S1_S1_PKbdi_param_4,
	.param .u64 .ptr .align 1 _Z13kernelUpdateYPdPKdS1_S1_S1_PKbdi_param_5,
	.param .f64 _Z13kernelUpdateYPdPKdS1_S1_S1_PKbdi_param_6,
	.param .u32 _Z13kernelUpdateYPdPKdS1_S1_S1_PKbdi_param_7
)
{
	.reg .pred 	%p<4>;
	.reg .b16 	%rs<2>;
	.reg .b32 	%r<11>;
	.reg .b64 	%rd<21>;
	.reg .b64 	%fd<12>;

	ld.param.u64 	%rd7, [_Z13kernelUpdateYPdPKdS1_S1_S1_PKbdi_param_0];
	ld.param.u64 	%rd8, [_Z13kernelUpdateYPdPKdS1_S1_S1_PKbdi_param_1];
	ld.param.u64 	%rd9, [_Z13kernelUpdateYPdPKdS1_S1_S1_PKbdi_param_2];
	ld.param.u64 	%rd10, [_Z13kernelUpdateYPdPKdS1_S1_S1_PKbdi_param_3];
	ld.param.u64 	%rd11, [_Z13kernelUpdateYPdPKdS1_S1_S1_PKbdi_param_4];
	ld.param.u64 	%rd12, [_Z13kernelUpdateYPdPKdS1_S1_S1_PKbdi_param_5];
	ld.param.f64 	%fd1, [_Z13kernelUpdateYPdPKdS1_S1_S1_PKbdi_param_6];
	ld.param.u32 	%r6, [_Z13kernelUpdateYPdPKdS1_S1_S1_PKbdi_param_7];
	mov.u32 	%r7, %ctaid.x;
	mov.u32 	%r1, %ntid.x;
	mov.u32 	%r8, %tid.x;
	mad.lo.s32 	%r10, %r7, %r1, %r8;
	setp.ge.s32 	%p1, %r10, %r6;
	@%p1 bra 	$L__BB1_3;
	mov.u32 	%r9, %nctaid.x;
	mul.lo.s32 	%r3, %r1, %r9;
	cvta.to.global.u64 	%rd1, %rd10;
	cvta.to.global.u64 	%rd2, %rd9;
	cvta.to.global.u64 	%rd3, %rd8;
	cvta.to.global.u64 	%rd4, %rd11;
	cvta.to.global.u64 	%rd5, %rd12;
	cvta.to.global.u64 	%rd6, %rd7;
$L__BB1_2:
	cvt.s64.s32 	%rd13, %r10;
	mul.wide.s32 	%rd14, %r10, 8;
	add.s64 	%rd15, %rd1, %rd14;
	ld.global.f64 	%fd2, [%rd15];
	add.f64 	%fd3, %fd2, %fd2;
	add.s64 	%rd16, %rd2, %rd14;
	ld.global.f64 	%fd4, [%rd16];
	sub.f64 	%fd5, %fd3, %fd4;
	add.s64 	%rd17, %rd3, %rd14;
	ld.global.f64 	%fd6, [%rd17];
	add.s64 	%rd18, %rd4, %rd14;
	ld.global.f64 	%fd7, [%rd18];
	sub.f64 	%fd8, %fd7, %fd5;
	fma.rn.f64 	%fd9, %fd1, %fd8, %fd6;
	add.s64 	%rd19, %rd5, %rd13;
	ld.global.u8 	%rs1, [%rd19];
	setp.eq.s16 	%p2, %rs1, 0;
	max.f64 	%fd10, %fd9, 0d0000000000000000;
	selp.f64 	%fd11, %fd10, %fd9, %p2;
	add.s64 	%rd20, %rd6, %rd14;
	st.global.f64 	[%rd20], %fd11;
	add.s32 	%r10, %r10, %r3;
	setp.lt.s32 	%p3, %r10, %r6;
	@%p3 bra 	$L__BB1_2;
$L__BB1_3:
	ret;

}
	// .globl	_Z20kernelUpdateAveragesPdS_PKdS1_dii
.visible .entry _Z20kernelUpdateAveragesPdS_PKdS1_dii(
	.param .u64 .ptr .align 1 _Z20kernelUpdateAveragesPdS_PKdS1_dii_param_0,
	.param .u64 .ptr .align 1 _Z20kernelUpdateAveragesPdS_PKdS1_dii_param_1,
	.param .u64 .ptr .align 1 _Z20kernelUpdateAveragesPdS_PKdS1_dii_param_2,
	.param .u64 .ptr .align 1 _Z20kernelUpdateAveragesPdS_PKdS1_dii_param_3,
	.param .f64 _Z20kernelUpdateAveragesPdS_PKdS1_dii_param_4,
	.param .u32 _Z20kernelUpdateAveragesPdS_PKdS1_dii_param_5,
	.param .u32 _Z20kernelUpdateAveragesPdS_PKdS1_dii_param_6
)
{
	.reg .pred 	%p<5>;
	.reg .b32 	%r<17>;
	.reg .b64 	%rd<15>;
	.reg .b64 	%fd<8>;

	ld.param.u64 	%rd5, [_Z20kernelUpdateAveragesPdS_PKdS1_dii_param_0];
	ld.param.u64 	%rd6, [_Z20kernelUpdateAveragesPdS_PKdS1_dii_param_1];
	ld.param.u64 	%rd7, [_Z20kernelUpdateAveragesPdS_PKdS1_dii_param_2];
	ld.param.u64 	%rd8, [_Z20kernelUpdateAveragesPdS_PKdS1_dii_param_3];
	ld.param.f64 	%fd1, [_Z20kernelUpdateAveragesPdS_PKdS1_dii_param_4];
	ld.param.u32 	%r9, [_Z20kernelUpdateAveragesPdS_PKdS1_dii_param_5];
	ld.param.u32 	%r10, [_Z20kernelUpdateAveragesPdS_PKdS1_dii_param_6];
	mov.u32 	%r11, %ctaid.x;
	mov.u32 	%r1, %ntid.x;
	mov.u32 	%r12, %tid.x;
	mad.lo.s32 	%r16, %r11, %r1, %r12;
	setp.ge.s32 	%p1, %r16, %r9;
	@%p1 bra 	$L__BB2_3;
	mov.u32 	%r13, %nctaid.x;
	mul.lo.s32 	%r3, %r1, %r13;
	cvta.to.global.u64 	%rd1, %rd7;
	cvta.to.global.u64 	%rd2, %rd5;
	mov.u32 	%r15, %r16;
$L__BB2_2:
	mul.wide.s32 	%rd9, %r15, 8;
	add.s64 	%rd10, %rd1, %rd9;
	ld.global.f64 	%fd2, [%rd10];
	add.s64 	%rd11, %rd2, %rd9;
	ld.global.f64 	%fd3, [%rd11];
	fma.rn.f64 	%fd4, %fd1, %fd2, %fd3;
	st.global.f64 	[%rd11], %fd4;
	add.s32 	%r15, %r15, %r3;
	setp.lt.s32 	%p2, %r15, %r9;
	@%p2 bra 	$L__BB2_2;
$L__BB2_3:
	setp.ge.s32 	%p3, %r16, %r10;
	@%p3 bra 	$L__BB2_6;
	mov.u32 	%r14, %nctaid.x;
	mul.lo.s32 	%r4, %r1, %r14;
	cvta.to.global.u64 	%rd3, %rd8;
	cvta.to.global.u64 	%rd4, %rd6;
$L__BB2_5:
	mul.wide.s32 	%rd12, %r16, 8;
	add.s64 	%rd13, %rd3, %rd12;
	ld.global.f64 	%fd5, [%rd13];
	add.s64 	%rd14, %rd4, %rd12;
	ld.global.f64 	%fd6, [%rd14];
	fma.rn.f64 	%fd7, %fd1, %fd5, %fd6;
	st.global.f64 	[%rd14], %fd7;
	add.s32 	%r16, %r16, %r4;
	setp.lt.s32 	%p4, %r16, %r10;
	@%p4 bra 	$L__BB2_5;
$L__BB2_6:
	ret;

}
	// .globl	_Z17kernelScaleVectorPdPKddi
.visible .entry _Z17kernelScaleVectorPdPKddi(
	.param .u64 .ptr .align 1 _Z17kernelScaleVectorPdPKddi_param_0,
	.param .u64 .ptr .align 1 _Z17kernelScaleVectorPdPKddi_param_1,
	.param .f64 _Z17kernelScaleVectorPdPKddi_param_2,
	.param .u32 _Z17kernelScaleVectorPdPKddi_param_3
)
{
	.reg .pred 	%p<3>;
	.reg .b32 	%r<11>;
	.reg .b64 	%rd<8>;
	.reg .b64 	%fd<4>;

	ld.param.u64 	%rd3, [_Z17kernelScaleVectorPdPKddi_param_0];
	ld.param.u64 	%rd4, [_Z17kernelScaleVectorPdPKddi_param_1];
	ld.param.f64 	%fd1, [_Z17kernelScaleVectorPdPKddi_param_2];
	ld.param.u32 	%r6, [_Z17kernelScaleVectorPdPKddi_param_3];
	mov.u32 	%r7, %ctaid.x;
	mov.u32 	%r1, %ntid.x;
	mov.u32 	%r8, %tid.x;
	mad.lo.s32 	%r10, %r7, %r1, %r8;
	setp.ge.s32 	%p1, %r10, %r6;
	@%p1 bra 	$L__BB3_3;
	mov.u32 	%r9, %nctaid.x;
	mul.lo.s32 	%r3, %r1, %r9;
	cvta.to.global.u64 	%rd1, %rd4;
	cvta.to.global.u64 	%rd2, %rd3;
$L__BB3_2:
	mul.wide.s32 	%rd5, %r10, 8;
	add.s64 	%rd6, %rd1, %rd5;
	ld.global.f64 	%fd2, [%rd6];
	mul.f64 	%fd3, %fd1, %fd2;
	add.s64 	%rd7, %rd2, %rd5;
	st.global.f64 	[%rd7], %fd3;
	add.s32 	%r10, %r10, %r3;
	setp.lt.s32 	%p2, %r10, %r6;
	@%p2 bra 	$L__BB3_2;
$L__BB3_3:
	ret;

}
	// .globl	_Z17kernelCheckPrimalPdPKdS1_S1_S1_PKbi
.visible .entry _Z17kernelCheckPrimalPdPKdS1_S1_S1_PKbi(
	.param .u64 .ptr .align 1 _Z17kernelCheckPrimalPdPKdS1_S1_S1_PKbi_param_0,
	.param .u64 .ptr .align 1 _Z17kernelCheckPrimalPdPKdS1_S1_S1_PKbi_param_1,
	.param .u64 .ptr .align 1 _Z17kernelCheckPrimalPdPKdS1_S1_S1_PKbi_param_2,
	.param .u64 .ptr .align 1 _Z17kernelCheckPrimalPdPKdS1_S1_S1_PKbi_param_3,
	.param .u64 .ptr .align 1 _Z17kernelCheckPrimalPdPKdS1_S1_S1_PKbi_param_4,
	.param .u64 .ptr .align 1 _Z17kernelCheckPrimalPdPKdS1_S1_S1_PKbi_param_5,
	.param .u32 _Z17kernelCheckPrimalPdPKdS1_S1_S1_PKbi_param_6
)
{
	.reg .pred 	%p<9>;
	.reg .b16 	%rs<3>;
	.reg .b32 	%r<14>;
	.reg .b64 	%rd<26>;
	.reg .b64 	%fd<40>;

	ld.param.u64 	%rd6, [_Z17kernelCheckPrimalPdPKdS1_S1_S1_PKbi_param_0];
	ld.param.u64 	%rd8, [_Z17kernelCheckPrimalPdPKdS1_S1_S1_PKbi_param_1];
	ld.param.u64 	%rd9, [_Z17kernelCheckPrimalPdPKdS1_S1_S1_PKbi_param_2];
	ld.param.u64 	%rd10, [_Z17kernelCheckPrimalPdPKdS1_S1_S1_PKbi_param_3];
	ld.param.u64 	%rd7, [_Z17kernelCheckPrimalPdPKdS1_S1_S1_PKbi_param_4];
	ld.param.u64 	%rd11, [_Z17kernelCheckPrimalPdPKdS1_S1_S1_PKbi_param_5];
	ld.param.u32 	%r8, [_Z17kernelCheckPrimalPdPKdS1_S1_S1_PKbi_param_6];
	cvta.to.global.u64 	%rd1, %rd11;
	cvta.to.global.u64 	%rd2, %rd8;
	cvta.to.global.u64 	%rd3, %rd10;
	cvta.to.global.u64 	%rd4, %rd9;
	mov.u32 	%r9, %ctaid.x;
	mov.u32 	%r1, %ntid.x;
	mov.u32 	%r10, %tid.x;
	mad.lo.s32 	%r12, %r9, %r1, %r10;
	setp.ge.s32 	%p1, %r12, %r8;
	mov.f64 	%fd38, 0d0000000000000000;
	mov.f64 	%fd39, %fd38;
	@%p1 bra 	$L__BB4_6;
	setp.eq.s64 	%p2, %rd7, 0;
	mov.u32 	%r11, %nctaid.x;
	mul.lo.s32 	%r3, %r1, %r11;
	@%p2 bra 	$L__BB4_4;
	cvta.to.global.u64 	%rd5, %rd7;
	mov.f64 	%fd39, 0d0000000000000000;
	mov.f64 	%fd38, %fd39;
$L__BB4_3:
	cvt.s64.s32 	%rd12, %r12;
	mul.wide.s32 	%rd13, %r12, 8;
	add.s64 	%rd14, %rd4, %rd13;
	ld.global.f64 	%fd13, [%rd14];
	add.s64 	%rd15, %rd3, %rd13;
	ld.global.f64 	%fd14, [%rd15];
	add.s64 	%rd16, %rd2, %rd13;
	ld.global.f64 	%fd15, [%rd16];
	abs.f64 	%fd16, %fd14;
	setp.lt.f64 	%p3, %fd16, 0d4415AF1D78B58C40;
	fma.rn.f64 	%fd17, %fd13, %fd14, %fd39;
	selp.f64 	%fd39, %fd17, %fd39, %p3;
	sub.f64 	%fd18, %fd15, %fd14;
	add.s64 	%rd17, %rd1, %rd12;
	ld.global.u8 	%rs1, [%rd17];
	setp.eq.s16 	%p4, %rs1, 0;
	min.f64 	%fd19, %fd18, 0d0000000000000000;
	selp.f64 	%fd20, %fd19, %fd18, %p4;
	add.s64 	%rd18, %rd5, %rd13;
	ld.global.f64 	%fd21, [%rd18];
	mul.f64 	%fd22, %fd20, %fd21;
	fma.rn.f64 	%fd38, %fd22, %fd22, %fd38;
	add.s32 	%r12, %r12, %r3;
	setp.lt.s32 	%p5, %r12, %r8;
	@%p5 bra 	$L__BB4_3;
	bra.uni 	$L__BB4_6;
$L__BB4_4:
	mov.f64 	%fd39, 0d0000000000000000;
	mov.f64 	%fd38, %fd39;
$L__BB4_5:
	cvt.s64.s32 	%rd19, %r12;
	mul.wide.s32 	%rd20, %r12, 8;
	add.s64 	%rd21, %rd4, %rd20;
	ld.global.f64 	%fd24, [%rd21];
	add.s64 	%rd22, %rd3, %rd20;
	ld.global.f64 	%fd25, [%rd22];
	add.s64 	%rd23, %rd2, %rd20;
	ld.global.f64 	%fd26, [%rd23];
	abs.f64 	%fd27, %fd25;
	setp.lt.f64 	%p6, %fd27, 0d4415AF1D78B58C40;
	fma.rn.f64 	%fd28, %fd24, %fd25, %fd39;
	selp.f64 	%fd39, %fd28, %fd39, %p6;
	sub.f64 	%fd29, %fd26, %fd25;
	add.s64 	%rd24, %rd1, %rd19;
	ld.global.u8 	%rs2, [%rd24];
	setp.eq.s16 	%p7, %rs2, 0;
	min.f64 	%fd30, %fd29, 0d0000000000000000;
	selp.f64 	%fd31, %fd30, %fd29, %p7;
	fma.rn.f64 	%fd38, %fd31, %fd31, %fd38;
	add.s32 	%r12, %r12, %r3;
	setp.lt.s32 	%p8, %r12, %r8;
	@%p8 bra 	$L__BB4_5;
$L__BB4_6:
	cvta.to.global.u64 	%rd25, %rd6;
	atom.global.add.f64 	%fd32, [%rd25], %fd38;
	atom.global.add.f64 	%fd33, [%rd25+24], %fd39;
	ret;

}
	// .globl	_Z15kernelCheckDualPdS_S_PKdS1_S1_S1_S1_S1_i
.visible .entry _Z15kernelCheckDualPdS_S_PKdS1_S1_S1_S1_S1_i(
	.param .u64 .ptr .align 1 _Z15kernelCheckDualPdS_S_PKdS1_S1_S1_S1_S1_i_param_0,
	.param .u64 .ptr .align 1 _Z15kernelCheckDualPdS_S_PKdS1_S1_S1_S1_S1_i_param_1,
	.param .u64 .ptr .align 1 _Z15kernelCheckDualPdS_S_PKdS1_S1_S1_S1_S1_i_param_2,
	.param .u64 .ptr .align 1 _Z15kernelCheckDualPdS_S_PKdS1_S1_S1_S1_S1_i_param_3,
	.param .u64 .ptr .align 1 _Z15kernelCheckDualPdS_S_PKdS1_S1_S1_S1_S1_i_param_4,
	.param .u64 .ptr .align 1 _Z15kernelCheckDualPdS_S_PKdS1_S1_S1_S1_S1_i_param_5,
	.param .u64 .ptr .align 1 _Z15kernelCheckDualPdS_S_PKdS1_S1_S1_S1_S1_i_param_6,
	.param .u64 .ptr .align 1 _Z15kernelCheckDualPdS_S_PKdS1_S1_S1_S1_S1_i_param_7,
	.param .u64 .ptr .align 1 _Z15kernelCheckDualPdS_S_PKdS1_S1_S1_S1_S1_i_param_8,
	.param .u32 _Z15kernelCheckDualPdS_S_PKdS1_S1_S1_S1_S1_i_param_9
)
{
	.reg .pred 	%p<9>;
	.reg .b32 	%r<14>;
	.reg .b64 	%rd<48>;
	.reg .b64 	%fd<69>;

	ld.param.u64 	%rd10, [_Z15kernelCheckDualPdS_S_PKdS1_S1_S1_S1_S1_i_param_1];
	ld.param.u64 	%rd11, [_Z15kernelCheckDualPdS_S_PKdS1_S1_S1_S1_S1_i_param_2];
	ld.param.u64 	%rd12, [_Z15kernelCheckDualPdS_S_PKdS1_S1_S1_S1_S1_i_param_3];
	ld.param.u64 	%rd13, [_Z15kernelCheckDualPdS_S_PKdS1_S1_S1_S1_S1_i_param_4];
	ld.param.u32 	%r8, [_Z15kernelCheckDualPdS_S_PKdS1_S1_S1_S1_S1_i_param_9];
	cvta.to.global.u64 	%rd1, %rd11;
	cvta.to.global.u64 	%rd2, %rd10;
	cvta.to.global.u64 	%rd3, %rd12;
	cvta.to.global.u64 	%rd4, %rd13;
	mov.u32 	%r9, %ctaid.x;
	mov.u32 	%r1, %ntid.x;
	mov.u32 	%r10, %tid.x;
	mad.lo.s32 	%r12, %r9, %r1, %r10;
	setp.ge.s32 	%p1, %r12, %r8;
	mov.f64 	%fd66, 0d0000000000000000;
	mov.f64 	%fd67, %fd66;
	mov.f64 	%fd68, %fd66;
	@%p1 bra 	$L__BB5_4;
	ld.param.u64 	%rd46, [_Z15kernelCheckDualPdS_S_PKdS1_S1_S1_S1_S1_i_param_8];
	setp.eq.s64 	%p2, %rd46, 0;
	mov.u32 	%r11, %nctaid.x;
	mul.lo.s32 	%r3, %r1, %r11;
	mov.f64 	%fd68, 0d0000000000000000;
	mov.f64 	%fd67, %fd68;
	mov.f64 	%fd66, %fd68;
	@%p2 bra 	$L__BB5_2;
	bra.uni 	$L__BB5_3;
$L__BB5_2:
	ld.param.u64 	%rd45, [_Z15kernelCheckDualPdS_S_PKdS1_S1_S1_S1_S1_i_param_7];
	ld.param.u64 	%rd43, [_Z15kernelCheckDualPdS_S_PKdS1_S1_S1_S1_S1_i_param_6];
	ld.param.u64 	%rd41, [_Z15kernelCheckDualPdS_S_PKdS1_S1_S1_S1_S1_i_param_5];
	mul.wide.s32 	%rd27, %r12, 8;
	add.s64 	%rd28, %rd4, %rd27;
	ld.global.f64 	%fd39, [%rd28];
	cvta.to.global.u64 	%rd29, %rd41;
	add.s64 	%rd30, %rd29, %rd27;
	ld.global.f64 	%fd40, [%rd30];
	add.s64 	%rd31, %rd3, %rd27;
	ld.global.f64 	%fd41, [%rd31];
	cvta.to.global.u64 	%rd32, %rd43;
	add.s64 	%rd33, %rd32, %rd27;
	ld.global.f64 	%fd42, [%rd33];
	cvta.to.global.u64 	%rd34, %rd45;
	add.s64 	%rd35, %rd34, %rd27;
	ld.global.f64 	%fd43, [%rd35];
	fma.rn.f64 	%fd67, %fd39, %fd40, %fd67;
	sub.f64 	%fd44, %fd40, %fd41;
	setp.gt.f64 	%p6, %fd42, 0dC415AF1D78B58C40;
	max.f64 	%fd45, %fd44, 0d0000000000000000;
	selp.f64 	%fd46, %fd45, 0d0000000000000000, %p6;
	setp.lt.f64 	%p7, %fd43, 0d4415AF1D78B58C40;
	neg.f64 	%fd47, %fd44;
	max.f64 	%fd48, %fd47, 0d0000000000000000;
	selp.f64 	%fd49, %fd48, 0d0000000000000000, %p7;
	add.s64 	%rd36, %rd2, %rd27;
	st.global.f64 	[%rd36], %fd46;
	add.s64 	%rd37, %rd1, %rd27;
	st.global.f64 	[%rd37], %fd49;
	sub.f64 	%fd50, %fd44, %fd46;
	add.f64 	%fd51, %fd50, %fd49;
	fma.rn.f64 	%fd66, %fd51, %fd51, %fd66;
	fma.rn.f64 	%fd52, %fd42, %fd46, 0d0000000000000000;
	selp.f64 	%fd53, %fd52, 0d0000000000000000, %p6;
	mul.f64 	%fd54, %fd43, %fd49;
	sub.f64 	%fd55, %fd53, %fd54;
	selp.f64 	%fd56, %fd55, %fd53, %p7;
	add.f64 	%fd68, %fd68, %fd56;
	add.s32 	%r12, %r12, %r3;
	setp.lt.s32 	%p8, %r12, %r8;
	@%p8 bra 	$L__BB5_2;
	bra.uni 	$L__BB5_4;
$L__BB5_3:
	ld.param.u64 	%rd47, [_Z15kernelCheckDualPdS_S_PKdS1_S1_S1_S1_S1_i_param_8];
	ld.param.u64 	%rd44, [_Z15kernelCheckDualPdS_S_PKdS1_S1_S1_S1_S1_i_param_7];
	ld.param.u64 	%rd42, [_Z15kernelCheckDualPdS_S_PKdS1_S1_S1_S1_S1_i_param_6];
	ld.param.u64 	%rd40, [_Z15kernelCheckDualPdS_S_PKdS1_S1_S1_S1_S1_i_param_5];
	mul.wide.s32 	%rd14, %r12, 8;
	add.s64 	%rd15, %rd4, %rd14;
	ld.global.f64 	%fd18, [%rd15];
	cvta.to.global.u64 	%rd16, %rd40;
	add.s64 	%rd17, %rd16, %rd14;
	ld.global.f64 	%fd19, [%rd17];
	add.s64 	%rd18, %rd3, %rd14;
	ld.global.f64 	%fd20, [%rd18];
	cvta.to.global.u64 	%rd19, %rd42;
	add.s64 	%rd20, %rd19, %rd14;
	ld.global.f64 	%fd21, [%rd20];
	cvta.to.global.u64 	%rd21, %rd44;
	add.s64 	%rd22, %rd21, %rd14;
	ld.global.f64 	%fd22, [%rd22];
	fma.rn.f64 	%fd67, %fd18, %fd19, %fd67;
	sub.f64 	%fd23, %fd19, %fd20;
	setp.gt.f64 	%p3, %fd21, 0dC415AF1D78B58C40;
	max.f64 	%fd24, %fd23, 0d0000000000000000;
	selp.f64 	%fd25, %fd24, 0d0000000000000000, %p3;
	setp.lt.f64 	%p4, %fd22, 0d4415AF1D78B58C40;
	neg.f64 	%fd26, %fd23;
	max.f64 	%fd27, %fd26, 0d0000000000000000;
	selp.f64 	%fd28, %fd27, 0d0000000000000000, %p4;
	add.s64 	%rd23, %rd2, %rd14;
	st.global.f64 	[%rd23], %fd25;
	add.s64 	%rd24, %rd1, %rd14;
	st.global.f64 	[%rd24], %fd28;
	sub.f64 	%fd29, %fd23, %fd25;
	add.f64 	%fd30, %fd29, %fd28;
	cvta.to.global.u64 	%rd25, %rd47;
	add.s64 	%rd26, %rd25, %rd14;
	ld.global.f64 	%fd31, [%rd26];
	mul.f64 	%fd32, %fd30, %fd31;
	fma.rn.f64 	%fd66, %fd32, %fd32, %fd66;
	fma.rn.f64 	%fd33, %fd21, %fd25, 0d0000000000000000;
	selp.f64 	%fd34, %fd33, 0d0000000000000000, %p3;
	mul.f64 	%fd35, %fd22, %fd28;
	sub.f64 	%fd36, %fd34, %fd35;
	selp.f64 	%fd37, %fd36, %fd34, %p4;
	add.f64 	%fd68, %fd68, %fd37;
	add.s32 	%r12, %r12, %r3;
	setp.lt.s32 	%p5, %r12, %r8;
	@%p5 bra 	$L__BB5_3;
$L__BB5_4:
	ld.param.u64 	%rd39, [_Z15kernelCheckDualPdS_S_PKdS1_S1_S1_S1_S1_i_param_0];
	cvta.to.global.u64 	%rd38, %rd39;
	atom.global.add.f64 	%fd57, [%rd38+8], %fd66;
	atom.global.add.f64 	%fd58, [%rd38+16], %fd67;
	atom.global.add.f64 	%fd59, [%rd38+24], %fd68;
	ret;

}
	// .globl	_Z24kernelDiffTwoNormSquaredPKdS0_Pdi
.visible .entry _Z24kernelDiffTwoNormSquaredPKdS0_Pdi(
	.param .u64 .ptr .align 1 _Z24kernelDiffTwoNormSquaredPKdS0_Pdi_param_0,
	.param .u64 .ptr .align 1 _Z24kernelDiffTwoNormSquaredPKdS0_Pdi_param_1,
	.param .u64 .ptr .align 1 _Z24kernelDiffTwoNormSquaredPKdS0_Pdi_param_2,
	.param .u32 _Z24kernelDiffTwoNormSquaredPKdS0_Pdi_param_3
)
{
	.reg .pred 	%p<3>;
	.reg .b32 	%r<11>;
	.reg .b64 	%rd<10>;
	.reg .b64 	%fd<12>;

	ld.param.u64 	%rd3, [_Z24kernelDiffTwoNormSquaredPKdS0_Pdi_param_0];
	ld.param.u64 	%rd4, [_Z24kernelDiffTwoNormSquaredPKdS0_Pdi_param_1];
	ld.param.u64 	%rd5, [_Z24kernelDiffTwoNormSquaredPKdS0_Pdi_param_2];
	ld.param.u32 	%r6, [_Z24kernelDiffTwoNormSquaredPKdS0_Pdi_param_3];
	mov.u32 	%r7, %ctaid.x;
	mov.u32 	%r1, %ntid.x;
	mov.u32 	%r8, %tid.x;
	mad.lo.s32 	%r10, %r7, %r1, %r8;
	setp.ge.s32 	%p1, %r10, %r6;
	mov.f64 	%fd11, 0d0000000000000000;
	@%p1 bra 	$L__BB6_3;
	mov.u32 	%r9, %nctaid.x;
	mul.lo.s32 	%r3, %r1, %r9;
	cvta.to.global.u64 	%rd1, %rd3;
	cvta.to.global.u64 	%rd2, %rd4;
	mov.f64 	%fd11, 0d0000000000000000;
$L__BB6_2:
	mul.wide.s32 	%rd6, %r10, 8;
	add.s64 	%rd7, %rd1, %rd6;
	ld.global.f64 	%fd6, [%rd7];
	add.s64 	%rd8, %rd2, %rd6;
	ld.global.f64 	%fd7, [%rd8];
	sub.f64 	%fd8, %fd6, %fd7;
	fma.rn.f64 	%fd11, %fd8, %fd8, %fd11;
	add.s32 	%r10, %r10, %r3;
	setp.lt.s32 	%p2, %r10, %r6;
	@%p2 bra 	$L__BB6_2;
$L__BB6_3:
	cvta.to.global.u64 	%rd9, %rd5;
	atom.global.add.f64 	%fd9, [%rd9], %fd11;
	ret;

}
	// .globl	_Z17kernelDiffDotDiffPKdS0_S0_S0_Pdi
.visible .entry _Z17kernelDiffDotDiffPKdS0_S0_S0_Pdi(
	.param .u64 .ptr .align 1 _Z17kernelDiffDotDiffPKdS0_S0_S0_Pdi_param_0,
	.param .u64 .ptr .align 1 _Z17kernelDiffDotDiffPKdS0_S0_S0_Pdi_param_1,
	.param .u64 .ptr .align 1 _Z17kernelDiffDotDiffPKdS0_S0_S0_Pdi_param_2,
	.param .u64 .ptr .align 1 _Z17kernelDiffDotDiffPKdS0_S0_S0_Pdi_param_3,
	.param .u64 .ptr .align 1 _Z17kernelDiffDotDiffPKdS0_S0_S0_Pdi_param_4,
	.param .u32 _Z17kernelDiffDotDiffPKdS0_S0_S0_Pdi_param_5
)
{
	.reg .pred 	%p<3>;
	.reg .b32 	%r<11>;
	.reg .b64 	%rd<16>;
	.reg .b64 	%fd<15>;

	ld.param.u64 	%rd5, [_Z17kernelDiffDotDiffPKdS0_S0_S0_Pdi_param_0];
	ld.param.u64 	%rd6, [_Z17kernelDiffDotDiffPKdS0_S0_S0_Pdi_param_1];
	ld.param.u64 	%rd7, [_Z17kernelDiffDotDiffPKdS0_S0_S0_Pdi_param_2];
	ld.param.u64 	%rd8, [_Z17kernelDiffDotDiffPKdS0_S0_S0_Pdi_param_3];
	ld.param.u64 	%rd9, [_Z17kernelDiffDotDiffPKdS0_S0_S0_Pdi_param_4];
	ld.param.u32 	%r6, [_Z17kernelDiffDotDiffPKdS0_S0_S0_Pdi_param_5];
	mov.u32 	%r7, %ctaid.x;
	mov.u32 	%r1, %ntid.x;
	mov.u32 	%r8, %tid.x;
	mad.lo.s32 	%r10, %r7, %r1, %r8;
	setp.ge.s32 	%p1, %r10, %r6;
	mov.f64 	%fd14, 0d0000000000000000;
	@%p1 bra 	$L__BB7_3;
	mov.u32 	%r9, %nctaid.x;
	mul.lo.s32 	%r3, %r1, %r9;
	cvta.to.global.u64 	%rd1, %rd5;
	cvta.to.global.u64 	%rd2, %rd6;
	cvta.to.global.u64 	%rd3, %rd7;
	cvta.to.global.u64 	%rd4, %rd8;
	mov.f64 	%fd14, 0d0000000000000000;
$L__BB7_2:
	mul.wide.s32 	%rd10, %r10, 8;
	add.s64 	%rd11, %rd1, %rd10;
	ld.global.f64 	%fd6, [%rd11];
	add.s64 	%rd12, %rd2, %rd10;
	ld.global.f64 	%fd7, [%rd12];
	sub.f64 	%fd8, %fd6, %fd7;
	add.s64 	%rd13, %rd3, %rd10;
	ld.global.f64 	%fd9, [%rd13];
	add.s64 	%rd14, %rd4, %rd10;
	ld.global.f64 	%fd10, [%rd14];
	sub.f64 	%fd11, %fd9, %fd10;
	fma.rn.f64 	%fd14, %fd8, %fd11, %fd14;
	add.s32 	%r10, %r10, %r3;
	setp.lt.s32 	%p2, %r10, %r6;
	@%p2 bra 	$L__BB7_2;
$L__BB7_3:
	cvta.to.global.u64 	%rd15, %rd9;
	atom.global.add.f64 	%fd12, [%rd15], %fd14;
	ret;

}


// ===== COMPILED SASS (sm_100) =====

	.target	sm_100

	.elftype	@"ET_EXEC"


//--------------------- .note.nv.tkinfo           --------------------------
	.section	.note.nv.tkinfo,"",@"SHT_NOTE"
	.sectionflags	@"SHF_NOTE_NV_TKINFO"
	.tkinfo
        /*0018*/ 	.word	0x00000002
        /*0030*/ 	.string	""
        /*0030*/ 	.string	"ptxas"
        /*0030*/ 	.string	"Cuda compilation tools, release 13.0, V13.0.88"
        /*0030*/ 	.string	"Build cuda_13.0.r13.0/compiler.36424714_0"
        /*0030*/ 	.string	"-arch sm_100 -m 64 "



//--------------------- .note.nv.cuinfo           --------------------------
	.section	.note.nv.cuinfo,"",@"SHT_NOTE"
	.sectionflags	@"SHF_NOTE_NV_CUINFO"
        /*0018*/ 	.short	0x0002
        /*001a*/ 	.short	0x0064
        /*001c*/ 	.short	0x0082
	.zero		2


//--------------------- .nv.info                  --------------------------
	.section	.nv.info,"",@"SHT_CUDA_INFO"
	.align	4


	//----- nvinfo : EIATTR_REGCOUNT
	.align		4
        /*0000*/ 	.byte	0x04, 0x2f
        /*0002*/ 	.short	(.L_1 - .L_0)
	.align		4
.L_0:
        /*0004*/ 	.word	index@(_Z13kernelUpdateXPdPKdS1_S1_S1_S1_di)
        /*0008*/ 	.word	0x00000012


	//----- nvinfo : EIATTR_FRAME_SIZE
	.align		4
.L_1:
        /*000c*/ 	.byte	0x04, 0x11
        /*000e*/ 	.short	(.L_3 - .L_2)
	.align		4
.L_2:
        /*0010*/ 	.word	index@(_Z13kernelUpdateXPdPKdS1_S1_S1_S1_di)
        /*0014*/ 	.word	0x00000000


	//----- nvinfo : EIATTR_REGCOUNT
	.align		4
.L_3:
        /*0018*/ 	.byte	0x04, 0x2f
        /*001a*/ 	.short	(.L_5 - .L_4)
	.align		4
.L_4:
        /*001c*/ 	.word	index@(_Z13kernelUpdateYPdPKdS1_S1_S1_PKbdi)
        /*0020*/ 	.word	0x0000001e


	//----- nvinfo : EIATTR_FRAME_SIZE
	.align		4
.L_5:
        /*0024*/ 	.byte	0x04, 0x11
        /*0026*/ 	.short	(.L_7 - .L_6)
	.align		4
.L_6:
        /*0028*/ 	.word	index@(_Z13kernelUpdateYPdPKdS1_S1_S1_PKbdi)
        /*002c*/ 	.word	0x00000000


	//----- nvinfo : EIATTR_REGCOUNT
	.align		4
.L_7:
        /*0030*/ 	.byte	0x04, 0x2f
        /*0032*/ 	.short	(.L_9 - .L_8)
	.align		4
.L_8:
        /*0034*/ 	.word	index@(_Z20kernelUpdateAveragesPdS_PKdS1_dii)
        /*0038*/ 	.word	0x00000011


	//----- nvinfo : EIATTR_FRAME_SIZE
	.align		4
.L_9:
        /*003c*/ 	.byte	0x04, 0x11
        /*003e*/ 	.short	(.L_11 - .L_10)
	.align		4
.L_10:
        /*0040*/ 	.word	index@(_Z20kernelUpdateAveragesPdS_PKdS1_dii)
        /*0044*/ 	.word	0x00000000


	//----- nvinfo : EIATTR_REGCOUNT
	.align		4
.L_11:
        /*0048*/ 	.byte	0x04, 0x2f
        /*004a*/ 	.short	(.L_13 - .L_12)
	.align		4
.L_12:
        /*004c*/ 	.word	index@(_Z17kernelScaleVectorPdPKddi)
        /*0050*/ 	.word	0x00000010


	//----- nvinfo : EIATTR_FRAME_SIZE
	.align		4
.L_13:
        /*0054*/ 	.byte	0x04, 0x11
        /*0056*/ 	.short	(.L_15 - .L_14)
	.align		4
.L_14:
        /*0058*/ 	.word	index@(_Z17kernelScaleVectorPdPKddi)
        /*005c*/ 	.word	0x00000000


	//----- nvinfo : EIATTR_REGCOUNT
	.align		4
.L_15:
        /*0060*/ 	.byte	0x04, 0x2f
        /*0062*/ 	.short	(.L_17 - .L_16)
	.align		4
.L_16:
        /*0064*/ 	.word	index@(_Z17kernelCheckPrimalPdPKdS1_S1_S1_PKbi)
        /*0068*/ 	.word	0x00000020


	//----- nvinfo : EIATTR_FRAME_SIZE
	.align		4
.L_17:
        /*006c*/ 	.byte	0x04, 0x11
        /*006e*/ 	.short	(.L_19 - .L_18)
	.align		4
.L_18:
        /*0070*/ 	.word	index@(_Z17kernelCheckPrimalPdPKdS1_S1_S1_PKbi)
        /*0074*/ 	.word	0x00000000


	//----- nvinfo : EIATTR_REGCOUNT
	.align		4
.L_19:
        /*0078*/ 	.byte	0x04, 0x2f
        /*007a*/ 	.short	(.L_21 - .L_20)
	.align		4
.L_20:
        /*007c*/ 	.word	index@(_Z15kernelCheckDualPdS_S_PKdS1_S1_S1_S1_S1_i)
        /*0080*/ 	.word	0x00000020


	//----- nvinfo : EIATTR_FRAME_SIZE
	.align		4
.L_21:
        /*0084*/ 	.byte	0x04, 0x11
        /*0086*/ 	.short	(.L_23 - .L_22)
	.align		4
.L_22:
        /*0088*/ 	.word	index@(_Z15kernelCheckDualPdS_S_PKdS1_S1_S1_S1_S1_i)
        /*008c*/ 	.word	0x00000000


	//----- nvinfo : EIATTR_REGCOUNT
	.align		4
.L_23:
        /*0090*/ 	.byte	0x04, 0x2f
        /*0092*/ 	.short	(.L_25 - .L_24)
	.align		4
.L_24:
        /*0094*/ 	.word	index@(_Z24kernelDiffTwoNormSquaredPKdS0_Pdi)
        /*0098*/ 	.word	0x00000014


	//----- nvinfo : EIATTR_FRAME_SIZE
	.align		4
.L_25:
        /*009c*/ 	.byte	0x04, 0x11
        /*009e*/ 	.short	(.L_27 - .L_26)
	.align		4
.L_26:
        /*00a0*/ 	.word	index@(_Z24kernelDiffTwoNormSquaredPKdS0_Pdi)
        /*00a4*/ 	.word	0x00000000


	//----- nvinfo : EIATTR_REGCOUNT
	.align		4
.L_27:
        /*00a8*/ 	.byte	0x04, 0x2f
        /*00aa*/ 	.short	(.L_29 - .L_28)
	.align		4
.L_28:
        /*00ac*/ 	.word	index@(_Z17kernelDiffDotDiffPKdS0_S0_S0_Pdi)
        /*00b0*/ 	.word	0x00000016


	//----- nvinfo : EIATTR_FRAME_SIZE
	.align		4
.L_29:
        /*00b4*/ 	.byte	0x04, 0x11
        /*00b6*/ 	.short	(.L_31 - .L_30)
	.align		4
.L_30:
        /*00b8*/ 	.word	index@(_Z17kernelDiffDotDiffPKdS0_S0_S0_Pdi)
        /*00bc*/ 	.word	0x00000000


	//----- nvinfo : EIATTR_MIN_STACK_SIZE
	.align		4
.L_31:
        /*00c0*/ 	.byte	0x04, 0x12
        /*00c2*/ 	.short	(.L_33 - .L_32)
	.align		4
.L_32:
        /*00c4*/ 	.word	index@(_Z17kernelDiffDotDiffPKdS0_S0_S0_Pdi)
        /*00c8*/ 	.word	0x00000000


	//----- nvinfo : EIATTR_MIN_STACK_SIZE
	.align		4
.L_33:
        /*00cc*/ 	.byte	0x04, 0x12
        /*00ce*/ 	.short	(.L_35 - .L_34)
	.align		4
.L_34:
        /*00d0*/ 	.word	index@(_Z24kernelDiffTwoNormSquaredPKdS0_Pdi)
        /*00d4*/ 	.word	0x00000000


	//----- nvinfo : EIATTR_MIN_STACK_SIZE
	.align		4
.L_35:
        /*00d8*/ 	.byte	0x04, 0x12
        /*00da*/ 	.short	(.L_37 - .L_36)
	.align		4
.L_36:
        /*00dc*/ 	.word	index@(_Z15kernelCheckDualPdS_S_PKdS1_S1_S1_S1_S1_i)
        /*00e0*/ 	.word	0x00000000


	//----- nvinfo : EIATTR_MIN_STACK_SIZE
	.align		4
.L_37:
        /*00e4*/ 	.byte	0x04, 0x12
        /*00e6*/ 	.short	(.L_39 - .L_38)
	.align		4
.L_38:
        /*00e8*/ 	.word	index@(_Z17kernelCheckPrimalPdPKdS1_S1_S1_PKbi)
        /*00ec*/ 	.word	0x00000000


	//----- nvinfo : EIATTR_MIN_STACK_SIZE
	.align		4
.L_39:
        /*00f0*/ 	.byte	0x04, 0x12
        /*00f2*/ 	.short	(.L_41 - .L_40)
	.align		4
.L_40:
        /*00f4*/ 	.word	index@(_Z17kernelScaleVectorPdPKddi)
        /*00f8*/ 	.word	0x00000000


	//----- nvinfo : EIATTR_MIN_STACK_SIZE
	.align		4
.L_41:
        /*00fc*/ 	.byte	0x04, 0x12
        /*00fe*/ 	.short	(.L_43 - .L_42)
	.align		4
.L_42:
        /*0100*/ 	.word	index@(_Z20kernelUpdateAveragesPdS_PKdS1_dii)
        /*0104*/ 	.word	0x00000000


	//----- nvinfo : EIATTR_MIN_STACK_SIZE
	.align		4
.L_43:
        /*0108*/ 	.byte	0x04, 0x12
        /*010a*/ 	.short	(.L_45 - .L_44)
	.align		4
.L_44:
        /*010c*/ 	.word	index@(_Z13kernelUpdateYPdPKdS1_S1_S1_PKbdi)
        /*0110*/ 	.word	0x00000000


	//----- nvinfo : EIATTR_MIN_STACK_SIZE
	.align		4
.L_45:
        /*0114*/ 	.byte	0x04, 0x12
        /*0116*/ 	.short	(.L_47 - .L_46)
	.align		4
.L_46:
        /*0118*/ 	.word	index@(_Z13kernelUpdateXPdPKdS1_S1_S1_S1_di)
        /*011c*/ 	.word	0x00000000
.L_47:


//--------------------- .nv.compat                --------------------------
	.section	.nv.compat,"",@"SHT_CUDA_COMPAT_INFO"
	.align	4
        /*0000*/ 	.byte	0x02, 0x09, 0x00, 0x00, 0x02, 0x02, 0x01, 0x00, 0x02, 0x05, 0x05, 0x00, 0x03, 0x07, 0x01, 0x01
        /*0010*/ 	.byte	0x02, 0x03, 0x00, 0x00, 0x02, 0x06, 0x01, 0x00, 0x04, 0x0b, 0x08, 0x00, 0x01, 0x00, 0x00, 0x00
        /*0020*/ 	.byte	0x00, 0x00, 0x00, 0x00


//--------------------- .nv.info._Z17kernelDiffDotDiffPKdS0_S0_S0_Pdi --------------------------
	.section	.nv.info._Z17kernelDiffDotDiffPKdS0_S0_S0_Pdi,"",@"SHT_CUDA_INFO"
	.sectionflags	@""
	.align	4


	//----- nvinfo : EIATTR_CUDA_API_VERSION
	.align		4
        /*0000*/ 	.byte	0x04, 0x37
        /*0002*/ 	.short	(.L_49 - .L_48)
.L_48:
        /*0004*/ 	.word	0x00000082


	//----- nvinfo : EIATTR_KPARAM_INFO
	.align		4
.L_49:
        /*0008*/ 	.byte	0x04, 0x17
        /*000a*/ 	.short	(.L_51 - .L_50)
.L_50:
        /*000c*/ 	.word	0x00000000
        /*0010*/ 	.short	0x0005
        /*0012*/ 	.short	0x0028
        /*0014*/ 	.byte	0x00, 0xf0, 0x11, 0x00


	//----- nvinfo : EIATTR_KPARAM_INFO
	.align		4
.L_51:
        /*0018*/ 	.byte	0x04, 0x17
        /*001a*/ 	.short	(.L_53 - .L_52)
.L_52:
        /*001c*/ 	.word	0x00000000
        /*0020*/ 	.short	0x0004
        /*0022*/ 	.short	0x0020
        /*0024*/ 	.byte	0x00, 0xf5, 0x21, 0x00


	//----- nvinfo : EIATTR_KPARAM_INFO
	.align		4
.L_53:
        /*0028*/ 	.byte	0x04, 0x17
        /*002a*/ 	.short	(.L_55 - .L_54)
.L_54:
        /*002c*/ 	.word	0x00000000
        /*0030*/ 	.short	0x0003
        /*0032*/ 	.short	0x0018
        /*0034*/ 	.byte	0x00, 0xf5, 0x21, 0x00


	//----- nvinfo : EIATTR_KPARAM_INFO
	.align		4
.L_55:
        /*0038*/ 	.byte	0x04, 0x17
        /*003a*/ 	.short	(.L_57 - .L_56)
.L_56:
        /*003c*/ 	.word	0x00000000
        /*0040*/ 	.short	0x0002
        /*0042*/ 	.short	0x0010
        /*0044*/ 	.byte	0x00, 0xf5, 0x21, 0x00


	//----- nvinfo : EIATTR_KPARAM_INFO
	.align		4
.L_57:
        /*0048*/ 	.byte	0x04, 0x17
        /*004a*/ 	.short	(.L_59 - .L_58)
.L_58:
        /*004c*/ 	.word	0x00000000
        /*0050*/ 	.short	0x0001
        /*0052*/ 	.short	0x0008
        /*0054*/ 	.byte	0x00, 0xf5, 0x21, 0x00


	//----- nvinfo : EIATTR_KPARAM_INFO
	.align		4
.L_59:
        /*0058*/ 	.byte	0x04, 0x17
        /*005a*/ 	.short	(.L_61 - .L_60)
.L_60:
        /*005c*/ 	.word	0x00000000
        /*0060*/ 	.short	0x0000
        /*0062*/ 	.short	0x0000
        /*0064*/ 	.byte	0x00, 0xf5, 0x21, 0x00


	//----- nvinfo : EIATTR_SPARSE_MMA_MASK
	.align		4
.L_61:
        /*0068*/ 	.byte	0x03, 0x50
        /*006a*/ 	.short	0x0000


	//----- nvinfo : EIATTR_MAXREG_COUNT
	.align		4
        /*006c*/ 	.byte	0x03, 0x1b
        /*006e*/ 	.short	0x00ff


	//----- nvinfo : EIATTR_MERCURY_ISA_VERSION
	.align		4
        /*0070*/ 	.byte	0x03, 0x5f
        /*0072*/ 	.short	0x0101


	//----- nvinfo : EIATTR_VRC_CTA_INIT_COUNT
	.align		4
        /*0074*/ 	.byte	0x02, 0x4a
	.zero		1
	.zero		1


	//----- nvinfo : EIATTR_EXIT_INSTR_OFFSETS
	.align		4
        /*0078*/ 	.byte	0x04, 0x1c
        /*007a*/ 	.short	(.L_63 - .L_62)


	//   ....[0]....
.L_62:
        /*007c*/ 	.word	0x00000230


	//----- nvinfo : EIATTR_CRS_STACK_SIZE
	.align		4
.L_63:
        /*0080*/ 	.byte	0x04, 0x1e
        /*0082*/ 	.short	(.L_65 - .L_64)
.L_64:
        /*0084*/ 	.word	0x00000000


	//----- nvinfo : EIATTR_CBANK_PARAM_SIZE
	.align		4
.L_65:
        /*0088*/ 	.byte	0x03, 0x19
        /*008a*/ 	.short	0x002c


	//----- nvinfo : EIATTR_PARAM_CBANK
	.align		4
        /*008c*/ 	.byte	0x04, 0x0a
        /*008e*/ 	.short	(.L_67 - .L_66)
	.align		4
.L_66:
        /*0090*/ 	.word	index@(.nv.constant0._Z17kernelDiffDotDiffPKdS0_S0_S0_Pdi)
        /*0094*/ 	.short	0x0380
        /*0096*/ 	.short	0x002c


	//----- nvinfo : EIATTR_SW_WAR
	.align		4
.L_67:
        /*0098*/ 	.byte	0x04, 0x36
        /*009a*/ 	.short	(.L_69 - .L_68)
.L_68:
        /*009c*/ 	.word	0x00000008
.L_69:


//--------------------- .nv.info._Z24kernelDiffTwoNormSquaredPKdS0_Pdi --------------------------
	.section	.nv.info._Z24kernelDiffTwoNormSquaredPKdS0_Pdi,"",@"SHT_CUDA_INFO"
	.sectionflags	@""
	.align	4


	//----- nvinfo : EIATTR_CUDA_API_VERSION
	.align		4
        /*0000*/ 	.byte	0x04, 0x37
        /*0002*/ 	.short	(.L_71 - .L_70)
.L_70:
        /*0004*/ 	.word	0x00000082


	//----- nvinfo : EIATTR_KPARAM_INFO
	.align		4
.L_71:
        /*0008*/ 	.byte	0x04, 0x17
        /*000a*/ 	.short	(.L_73 - .L_72)
.L_72:
        /*000c*/ 	.word	0x00000000
        /*0010*/ 	.short	0x0003
        /*0012*/ 	.short	0x0018
        /*0014*/ 	.byte	0x00, 0xf0, 0x11, 0x00


	//----- nvinfo : EIATTR_KPARAM_INFO
	.align		4
.L_73:
        /*0018*/ 	.byte	0x04, 0x17
        /*001a*/ 	.short	(.L_75 - .L_74)
.L_74:
        /*001c*/ 	.word	0x00000000
        /*0020*/ 	.short	0x0002
        /*0022*/ 	.short	0x0010
        /*0024*/ 	.byte	0x00, 0xf5, 0x21, 0x00


	//----- nvinfo : EIATTR_KPARAM_INFO
	.align		4
.L_75:
        /*0028*/ 	.byte	0x04, 0x17
        /*002a*/ 	.short	(.L_77 - .L_76)
.L_76:
        /*002c*/ 	.word	0x00000000
        /*0030*/ 	.short	0x0001
        /*0032*/ 	.short	0x0008
        /*0034*/ 	.byte	0x00, 0xf5, 0x21, 0x00


	//----- nvinfo : EIATTR_KPARAM_INFO
	.align		4
.L_77:
        /*0038*/ 	.byte	0x04, 0x17
        /*003a*/ 	.short	(.L_79 - .L_78)
.L_78:
        /*003c*/ 	.word	0x00000000
        /*0040*/ 	.short	0x0000
        /*0042*/ 	.short	0x0000
        /*0044*/ 	.byte	0x00, 0xf5, 0x21, 0x00


	//----- nvinfo : EIATTR_SPARSE_MMA_MASK
	.align		4
.L_79:
        /*0048*/ 	.byte	0x03, 0x50
        /*004a*/ 	.short	0x0000


	//----- nvinfo : EIATTR_MAXREG_COUNT
	.align		4
        /*004c*/ 	.byte	0x03, 0x1b
        /*004e*/ 	.short	0x00ff


	//----- nvinfo : EIATTR_MERCURY_ISA_VERSION
	.align		4
        /*0050*/ 	.byte	0x03, 0x5f
        /*0052*/ 	.short	0x0101


	//----- nvinfo : EIATTR_VRC_CTA_INIT_COUNT
	.align		4
        /*0054*/ 	.byte	0x02, 0x4a
	.zero		1
	.zero		1


	//----- nvinfo : EIATTR_EXIT_INSTR_OFFSETS
	.align		4
        /*0058*/ 	.byte	0x04, 0x1c
        /*005a*/ 	.short	(.L_81 - .L_80)


	//   ....[0]....
.L_80:
        /*005c*/ 	.word	0x000001c0


	//----- nvinfo : EIATTR_CRS_STACK_SIZE
	.align		4
.L_81:
        /*0060*/ 	.byte	0x04, 0x1e
        /*0062*/ 	.short	(.L_83 - .L_82)
.L_82:
        /*0064*/ 	.word	0x00000000


	//----- nvinfo : EIATTR_CBANK_PARAM_SIZE
	.align		4
.L_83:
        /*0068*/ 	.byte	0x03, 0x19
        /*006a*/ 	.short	0x001c


	//----- nvinfo : EIATTR_PARAM_CBANK
	.align		4
        /*006c*/ 	.byte	0x04, 0x0a
        /*006e*/ 	.short	(.L_85 - .L_84)
	.align		4
.L_84:
        /*0070*/ 	.word	index@(.nv.constant0._Z24kernelDiffTwoNormSquaredPKdS0_Pdi)
        /*0074*/ 	.short	0x0380
        /*0076*/ 	.short	0x001c


	//----- nvinfo : EIATTR_SW_WAR
	.align		4
.L_85:
        /*0078*/ 	.byte	0x04, 0x36
        /*007a*/ 	.short	(.L_87 - .L_86)
.L_86:
        /*007c*/ 	.word	0x00000008
.L_87:


//--------------------- .nv.info._Z15kernelCheckDualPdS_S_PKdS1_S1_S1_S1_S1_i --------------------------
	.section	.nv.info._Z15kernelCheckDualPdS_S_PKdS1_S1_S1_S1_S1_i,"",@"SHT_CUDA_INFO"
	.sectionflags	@""
	.align	4


	//----- nvinfo : EIATTR_CUDA_API_VERSION
	.align		4
        /*0000*/ 	.byte	0x04, 0x37
        /*0002*/ 	.short	(.L_89 - .L_88)
.L_88:
        /*0004*/ 	.word	0x00000082


	//----- nvinfo : EIATTR_KPARAM_INFO
	.align		4
.L_89:
        /*0008*/ 	.byte	0x04, 0x17
        /*000a*/ 	.short	(.L_91 - .L_90)
.L_90:
        /*000c*/ 	.word	0x00000000
        /*0010*/ 	.short	0x0009
        /*0012*/ 	.short	0x0048
        /*0014*/ 	.byte	0x00, 0xf0, 0x11, 0x00


	//----- nvinfo : EIATTR_KPARAM_INFO
	.align		4
.L_91:
        /*0018*/ 	.byte	0x04, 0x17
        /*001a*/ 	.short	(.L_93 - .L_92)
.L_92:
        /*001c*/ 	.word	0x00000000
        /*0020*/ 	.short	0x0008
        /*0022*/ 	.short	0x0040
        /*0024*/ 	.byte	0x00, 0xf5, 0x21, 0x00


	//----- nvinfo : EIATTR_KPARAM_INFO
	.align		4
.L_93:
        /*0028*/ 	.byte	0x04, 0x17
        /*002a*/ 	.short	(.L_95 - .L_94)
.L_94:
        /*002c*/ 	.word	0x00000000
        /*0030*/ 	.short	0x0007
        /*0032*/ 	.short	0x0038
        /*0034*/ 	.byte	0x00, 0xf5, 0x21, 0x00


	//----- nvinfo : EIATTR_KPARAM_INFO
	.align		4
.L_95:
        /*0038*/ 	.byte	0x04, 0x17
        /*003a*/ 	.short	(.L_97 - .L_96)
.L_96:
        /*003c*/ 	.word	0x00000000
        /*0040*/ 	.short	0x0006
        /*0042*/ 	.short	0x0030
        /*0044*/ 	.byte	0x00, 0xf5, 0x21, 0x00


	//----- nvinfo : EIATTR_KPARAM_INFO
	.align		4
.L_97:
        /*0048*/ 	.byte	0x04, 0x17
        /*004a*/ 	.short	(.L_99 - .L_98)
.L_98:
        /*004c*/ 	.word	0x00000000
        /*0050*/ 	.short	0x0005
        /*0052*/ 	.short	0x0028
        /*0054*/ 	.byte	0x00, 0xf5, 0x21, 0x00


	//----- nvinfo : EIATTR_KPARAM_INFO
	.align		4
.L_99:
        /*0058*/ 	.byte	0x04, 0x17
        /*005a*/ 	.short	(.L_101 - .L_100)
.L_100:
        /*005c*/ 	.word	0x00000000
        /*0060*/ 	.short	0x0004
        /*0062*/ 	.short	0x0020
        /*0064*/ 	.byte	0x00, 0xf5, 0x21, 0x00


	//----- nvinfo : EIATTR_KPARAM_INFO
	.align		4
.L_101:
        /*0068*/ 	.byte	0x04, 0x17
        /*006a*/ 	.short	(.L_103 - .L_102)
.L_102:
        /*006c*/ 	.word	0x00000000
        /*0070*/ 	.short	0x0003
        /*0072*/ 	.short	0x0018
        /*0074*/ 	.byte	0x00, 0xf5, 0x21, 0x00


	//----- nvinfo : EIATTR_KPARAM_INFO
	.align		4
.L_103:
        /*0078*/ 	.byte	0x04, 0x17
        /*007a*/ 	.short	(.L_105 - .L_104)
.L_104:
        /*007c*/ 	.word	0x00000000
        /*0080*/ 	.short	0x0002
        /*0082*/ 	.short	0x0010
        /*0084*/ 	.byte	0x00, 0xf5, 0x21, 0x00


	//----- nvinfo : EIATTR_KPARAM_INFO
	.align		4
.L_105:
        /*0088*/ 	.byte	0x04, 0x17
        /*008a*/ 	.short	(.L_107 - .L_106)
.L_106:
        /*008c*/ 	.word	0x00000000
        /*0090*/ 	.short	0x0001
        /*0092*/ 	.short	0x0008
        /*0094*/ 	.byte	0x00, 0xf5, 0x21, 0x00


	//----- nvinfo : EIATTR_KPARAM_INFO
	.align		4
.L_107:
        /*0098*/ 	.byte	0x04, 0x17
        /*009a*/ 	.short	(.L_109 - .L_108)
.L_108:
        /*009c*/ 	.word	0x00000000
        /*00a0*/ 	.short	0x0000
        /*00a2*/ 	.short	0x0000
        /*00a4*/ 	.byte	0x00, 0xf5, 0x21, 0x00


	//----- nvinfo : EIATTR_SPARSE_MMA_MASK
	.align		4
.L_109:
        /*00a8*/ 	.byte	0x03, 0x50
        /*00aa*/ 	.short	0x0000


	//----- nvinfo : EIATTR_MAXREG_COUNT
	.align		4
        /*00ac*/ 	.byte	0x03, 0x1b
        /*00ae*/ 	.short	0x00ff


	//----- nvinfo : EIATTR_MERCURY_ISA_VERSION
	.align		4
        /*00b0*/ 	.byte	0x03, 0x5f
        /*00b2*/ 	.short	0x0101


	//----- nvinfo : EIATTR_VRC_CTA_INIT_COUNT
	.align		4
        /*00b4*/ 	.byte	0x02, 0x4a
	.zero		1
	.zero		1


	//----- nvinfo : EIATTR_EXIT_INSTR_OFFSETS
	.align		4
        /*00b8*/ 	.byte	0x04, 0x1c
        /*00ba*/ 	.short	(.L_111 - .L_110)


	//   ....[0]....
.L_110:
        /*00bc*/ 	.word	0x000009d0


	//----- nvinfo : EIATTR_CRS_STACK_SIZE
	.align		4
.L_111:
        /*00c0*/ 	.byte	0x04, 0x1e
        /*00c2*/ 	.short	(.L_113 - .L_112)
.L_112:
        /*00c4*/ 	.word	0x00000000


	//----- nvinfo : EIATTR_CBANK_PARAM_SIZE
	.align		4
.L_113:
        /*00c8*/ 	.byte	0x03, 0x19
        /*00ca*/ 	.short	0x004c


	//----- nvinfo : EIATTR_PARAM_CBANK
	.align		4
        /*00cc*/ 	.byte	0x04, 0x0a
        /*00ce*/ 	.short	(.L_115 - .L_114)
	.align		4
.L_114:
        /*00d0*/ 	.word	index@(.nv.constant0._Z15kernelCheckDualPdS_S_PKdS1_S1_S1_S1_S1_i)
        /*00d4*/ 	.short	0x0380
        /*00d6*/ 	.short	0x004c


	//----- nvinfo : EIATTR_SW_WAR
	.align		4
.L_115:
        /*00d8*/ 	.byte	0x04, 0x36
        /*00da*/ 	.short	(.L_117 - .L_116)
.L_116:
        /*00dc*/ 	.word	0x00000008
.L_117:


//--------------------- .nv.info._Z17kernelCheckPrimalPdPKdS1_S1_S1_PKbi --------------------------
	.section	.nv.info._Z17kernelCheckPrimalPdPKdS1_S1_S1_PKbi,"",@"SHT_CUDA_INFO"
	.sectionflags	@""
	.align	4


	//----- nvinfo : EIATTR_CUDA_API_VERSION
	.align		4
        /*0000*/ 	.byte	0x04, 0x37
        /*0002*/ 	.short	(.L_119 - .L_118)
.L_118:
        /*0004*/ 	.word	0x00000082


	//----- nvinfo : EIATTR_KPARAM_INFO
	.align		4
.L_119:
        /*0008*/ 	.byte	0x04, 0x17
        /*000a*/ 	.short	(.L_121 - .L_120)
.L_120:
        /*000c*/ 	.word	0x00000000
        /*0010*/ 	.short	0x0006
        /*0012*/ 	.short	0x0030
        /*0014*/ 	.byte	0x00, 0xf0, 0x11, 0x00


	//----- nvinfo : EIATTR_KPARAM_INFO
	.align		4
.L_121:
        /*0018*/ 	.byte	0x04, 0x17
        /*001a*/ 	.short	(.L_123 - .L_122)
.L_122:
        /*001c*/ 	.word	0x00000000
        /*0020*/ 	.short	0x0005
        /*0022*/ 	.short	0x0028
        /*0024*/ 	.byte	0x00, 0xf5, 0x21, 0x00


	//----- nvinfo : EIATTR_KPARAM_INFO
	.align		4
.L_123:
        /*0028*/ 	.byte	0x04, 0x17
        /*002a*/ 	.short	(.L_125 - .L_124)
.L_124:
        /*002c*/ 	.word	0x00000000
        /*0030*/ 	.short	0x0004
        /*0032*/ 	.short	0x0020
        /*0034*/ 	.byte	0x00, 0xf5, 0x21, 0x00


	//----- nvinfo : EIATTR_KPARAM_INFO
	.align		4
.L_125:
        /*0038*/ 	.byte	0x04, 0x17
        /*003a*/ 	.short	(.L_127 - .L_126)
.L_126:
        /*003c*/ 	.word	0x00000000
        /*0040*/ 	.short	0x0003
        /*0042*/ 	.short	0x0018
        /*0044*/ 	.byte	0x00, 0xf5, 0x21, 0x00


	//----- nvinfo : EIATTR_KPARAM_INFO
	.align		4
.L_127:
        /*0048*/ 	.byte	0x04, 0x17
        /*004a*/ 	.short	(.L_129 - .L_128)
.L_128:
        /*004c*/ 	.word	0x00000000
        /*0050*/ 	.short	0x0002
        /*0052*/ 	.short	0x0010
        /*0054*/ 	.byte	0x00, 0xf5, 0x21, 0x00


	//----- nvinfo : EIATTR_KPARAM_INFO
	.align		4
.L_129:
        /*0058*/ 	.byte	0x04, 0x17
        /*005a*/ 	.short	(.L_131 - .L_130)
.L_130:
        /*005c*/ 	.word	0x00000000
        /*0060*/ 	.short	0x0001
        /*0062*/ 	.short	0x0008
        /*0064*/ 	.byte	0x00, 0xf5, 0x21, 0x00


	//----- nvinfo : EIATTR_KPARAM_INFO
	.align		4
.L_131:
        /*0068*/ 	.byte	0x04, 0x17
        /*006a*/ 	.short	(.L_133 - .L_132)
.L_132:
        /*006c*/ 	.word	0x00000000
        /*0070*/ 	.short	0x0000
        /*0072*/ 	.short	0x0000
        /*0074*/ 	.byte	0x00, 0xf5, 0x21, 0x00


	//----- nvinfo : EIATTR_SPARSE_MMA_MASK
	.align		4
.L_133:
        /*0078*/ 	.byte	0x03, 0x50
        /*007a*/ 	.short	0x0000


	//----- nvinfo : EIATTR_MAXREG_COUNT
	.align		4
        /*007c*/ 	.byte	0x03, 0x1b
        /*007e*/ 	.short	0x00ff


	//----- nvinfo : EIATTR_MERCURY_ISA_VERSION
	.align		4
        /*0080*/ 	.byte	0x03, 0x5f
        /*0082*/ 	.short	0x0101


	//----- nvinfo : EIATTR_VRC_CTA_INIT_COUNT
	.align		4
        /*0084*/ 	.byte	0x02, 0x4a
	.zero		1
	.zero		1


	//----- nvinfo : EIATTR_EXIT_INSTR_OFFSETS
	.align		4
        /*0088*/ 	.byte	0x04, 0x1c
        /*008a*/ 	.short	(.L_135 - .L_134)


	//   ....[0]....
.L_134:
        /*008c*/ 	.word	0x000006c0


	//----- nvinfo : EIATTR_CRS_STACK_SIZE
	.align		4
.L_135:
        /*0090*/ 	.byte	0x04, 0x1e
        /*0092*/ 	.short	(.L_137 - .L_136)
.L_136:
        /*0094*/ 	.word	0x00000000


	//----- nvinfo : EIATTR_CBANK_PARAM_SIZE
	.align		4
.L_137:
        /*0098*/ 	.byte	0x03, 0x19
        /*009a*/ 	.short	0x0034


	//----- nvinfo : EIATTR_PARAM_CBANK
	.align		4
        /*009c*/ 	.byte	0x04, 0x0a
        /*009e*/ 	.short	(.L_139 - .L_138)
	.align		4
.L_138:
        /*00a0*/ 	.word	index@(.nv.constant0._Z17kernelCheckPrimalPdPKdS1_S1_S1_PKbi)
        /*00a4*/ 	.short	0x0380
        /*00a6*/ 	.short	0x0034


	//----- nvinfo : EIATTR_SW_WAR
	.align		4
.L_139:
        /*00a8*/ 	.byte	0x04, 0x36
        /*00aa*/ 	.short	(.L_141 - .L_140)
.L_140:
        /*00ac*/ 	.word	0x00000008
.L_141:


//--------------------- .nv.info._Z17kernelScaleVectorPdPKddi --------------------------
	.section	.nv.info._Z17kernelScaleVectorPdPKddi,"",@"SHT_CUDA_INFO"
	.sectionflags	@""
	.align	4


	//----- nvinfo : EIATTR_CUDA_API_VERSION
	.align		4
        /*0000*/ 	.byte	0x04, 0x37
        /*0002*/ 	.short	(.L_143 - .L_142)
.L_142:
        /*0004*/ 	.word	0x00000082


	//----- nvinfo : EIATTR_KPARAM_INFO
	.align		4
.L_143:
        /*0008*/ 	.byte	0x04, 0x17
        /*000a*/ 	.short	(.L_145 - .L_144)
.L_144:
        /*000c*/ 	.word	0x00000000
        /*0010*/ 	.short	0x0003
        /*0012*/ 	.short	0x0018
        /*0014*/ 	.byte	0x00, 0xf0, 0x11, 0x00


	//----- nvinfo : EIATTR_KPARAM_INFO
	.align		4
.L_145:
        /*0018*/ 	.byte	0x04, 0x17
        /*001a*/ 	.short	(.L_147 - .L_146)
.L_146:
        /*001c*/ 	.word	0x00000000
        /*0020*/ 	.short	0x0002
        /*0022*/ 	.short	0x0010
        /*0024*/ 	.byte	0x00, 0xf0, 0x21, 0x00


	//----- nvinfo : EIATTR_KPARAM_INFO
	.align		4
.L_147:
        /*0028*/ 	.byte	0x04, 0x17
        /*002a*/ 	.short	(.L_149 - .L_148)
.L_148:
        /*002c*/ 	.word	0x00000000
        /*0030*/ 	.short	0x0001
        /*0032*/ 	.short	0x0008
        /*0034*/ 	.byte	0x00, 0xf5, 0x21, 0x00


	//----- nvinfo : EIATTR_KPARAM_INFO
	.align		4
.L_149:
        /*0038*/ 	.byte	0x04, 0x17
        /*003a*/ 	.short	(.L_151 - .L_150)
.L_150:
        /*003c*/ 	.word	0x00000000
        /*0040*/ 	.short	0x0000
        /*0042*/ 	.short	0x0000
        /*0044*/ 	.byte	0x00, 0xf5, 0x21, 0x00


	//----- nvinfo : EIATTR_SPARSE_MMA_MASK
	.align		4
.L_151:
        /*0048*/ 	.byte	0x03, 0x50
        /*004a*/ 	.short	0x0000


	//----- nvinfo : EIATTR_MAXREG_COUNT
	.align		4
        /*004c*/ 	.byte	0x03, 0x1b
        /*004e*/ 	.short	0x00ff


	//----- nvinfo : EIATTR_MERCURY_ISA_VERSION
	.align		4
        /*0050*/ 	.byte	0x03, 0x5f
        /*0052*/ 	.short	0x0101


	//----- nvinfo : EIATTR_VRC_CTA_INIT_COUNT
	.align		4
        /*0054*/ 	.byte	0x02, 0x4a
	.zero		1
	.zero		1


	//----- nvinfo : EIATTR_EXIT_INSTR_OFFSETS
	.align		4
        /*0058*/ 	.byte	0x04, 0x1c
        /*005a*/ 	.short	(.L_153 - .L_152)


	//   ....[0]....
.L_152:
        /*005c*/ 	.word	0x00000070


	//   ....[1]....
        /*0060*/ 	.word	0x00000160


	//----- nvinfo : EIATTR_CRS_STACK_SIZE
	.align		4
.L_153:
        /*0064*/ 	.byte	0x04, 0x1e
        /*0066*/ 	.short	(.L_155 - .L_154)
.L_154:
        /*0068*/ 	.word	0x00000000


	//----- nvinfo : EIATTR_CBANK_PARAM_SIZE
	.align		4
.L_155:
        /*006c*/ 	.byte	0x03, 0x19
        /*006e*/ 	.short	0x001c


	//----- nvinfo : EIATTR_PARAM_CBANK
	.align		4
        /*0070*/ 	.byte	0x04, 0x0a
        /*0072*/ 	.short	(.L_157 - .L_156)
	.align		4
.L_156:
        /*0074*/ 	.word	index@(.nv.constant0._Z17kernelScaleVectorPdPKddi)
        /*0078*/ 	.short	0x0380
        /*007a*/ 	.short	0x001c


	//----- nvinfo : EIATTR_SW_WAR
	.align		4
.L_157:
        /*007c*/ 	.byte	0x04, 0x36
        /*007e*/ 	.short	(.L_159 - .L_158)
.L_158:
        /*0080*/ 	.word	0x00000008
.L_159:


//--------------------- .nv.info._Z20kernelUpdateAveragesPdS_PKdS1_dii --------------------------
	.section	.nv.info._Z20kernelUpdateAveragesPdS_PKdS1_dii,"",@"SHT_CUDA_INFO"
	.sectionflags	@""
	.align	4


	//----- nvinfo : EIATTR_CUDA_API_VERSION
	.align		4
        /*0000*/ 	.byte	0x04, 0x37
        /*0002*/ 	.short	(.L_161 - .L_160)
.L_160:
        /*0004*/ 	.word	0x00000082


	//----- nvinfo : EIATTR_KPARAM_INFO
	.align		4
.L_161:
        /*0008*/ 	.byte	0x04, 0x17
        /*000a*/ 	.short	(.L_163 - .L_162)
.L_162:
        /*000c*/ 	.word	0x00000000
        /*0010*/ 	.short	0x0006
        /*0012*/ 	.short	0x002c
        /*0014*/ 	.byte	0x00, 0xf0, 0x11, 0x00


	//----- nvinfo : EIATTR_KPARAM_INFO
	.align		4
.L_163:
        /*0018*/ 	.byte	0x04, 0x17
        /*001a*/ 	.short	(.L_165 - .L_164)
.L_164:
        /*001c*/ 	.word	0x00000000
        /*0020*/ 	.short	0x0005
        /*0022*/ 	.short	0x0028
        /*0024*/ 	.byte	0x00, 0xf0, 0x11, 0x00


	//----- nvinfo : EIATTR_KPARAM_INFO
	.align		4
.L_165:
        /*0028*/ 	.byte	0x04, 0x17
        /*002a*/ 	.short	(.L_167 - .L_166)
.L_166:
        /*002c*/ 	.word	0x00000000
        /*0030*/ 	.short	0x0004
        /*0032*/ 	.short	0x0020
        /*0034*/ 	.byte	0x00, 0xf0, 0x21, 0x00


	//----- nvinfo : EIATTR_KPARAM_INFO
	.align		4
.L_167:
        /*0038*/ 	.byte	0x04, 0x17
        /*003a*/ 	.short	(.L_169 - .L_168)
.L_168:
        /*003c*/ 	.word	0x00000000
        /*0040*/ 	.short	0x0003
        /*0042*/ 	.short	0x0018
        /*0044*/ 	.byte	0x00, 0xf5, 0x21, 0x00


	//----- nvinfo : EIATTR_KPARAM_INFO
	.align		4
.L_169:
        /*0048*/ 	.byte	0x04, 0x17
        /*004a*/ 	.short	(.L_171 - .L_170)
.L_170:
        /*004c*/ 	.word	0x00000000
        /*0050*/ 	.short	0x0002
        /*0052*/ 	.short	0x0010
        /*0054*/ 	.byte	0x00, 0xf5, 0x21, 0x00


	//----- nvinfo : EIATTR_KPARAM_INFO
	.align		4
.L_171:
        /*0058*/ 	.byte	0x04, 0x17
        /*005a*/ 	.short	(.L_173 - .L_172)
.L_172:
        /*005c*/ 	.word	0x00000000
        /*0060*/ 	.short	0x0001
        /*0062*/ 	.short	0x0008
        /*0064*/ 	.byte	0x00, 0xf5, 0x21, 0x00


	//----- nvinfo : EIATTR_KPARAM_INFO
	.align		4
.L_173:
        /*0068*/ 	.byte	0x04, 0x17
        /*006a*/ 	.short	(.L_175 - .L_174)
.L_174:
        /*006c*/ 	.word	0x00000000
        /*0070*/ 	.short	0x0000
        /*0072*/ 	.short	0x0000
        /*0074*/ 	.byte	0x00, 0xf5, 0x21, 0x00


	//----- nvinfo : EIATTR_SPARSE_MMA_MASK
	.align		4
.L_175:
        /*0078*/ 	.byte	0x03, 0x50
        /*007a*/ 	.short	0x0000


	//----- nvinfo : EIATTR_MAXREG_COUNT
	.align		4
        /*007c*/ 	.byte	0x03, 0x1b
        /*007e*/ 	.short	0x00ff


	//----- nvinfo : EIATTR_MERCURY_ISA_VERSION
	.align		4
        /*0080*/ 	.byte	0x03, 0x5f
        /*0082*/ 	.short	0x0101


	//----- nvinfo : EIATTR_VRC_CTA_INIT_COUNT
	.align		4
        /*0084*/ 	.byte	0x02, 0x4a
	.zero		1
	.zero		1


	//----- nvinfo : EIATTR_EXIT_INSTR_OFFSETS
	.align		4
        /*0088*/ 	.byte	0x04, 0x1c
        /*008a*/ 	.short	(.L_177 - .L_176)


	//   ....[0]....
.L_176:
        /*008c*/ 	.word	0x000001c0


	//   ....[1]....
        /*0090*/ 	.word	0x000002b0


	//----- nvinfo : EIATTR_CRS_STACK_SIZE
	.align		4
.L_177:
        /*0094*/ 	.byte	0x04, 0x1e
        /*0096*/ 	.short	(.L_179 - .L_178)
.L_178:
        /*0098*/ 	.word	0x00000000


	//----- nvinfo : EIATTR_CBANK_PARAM_SIZE
	.align		4
.L_179:
        /*009c*/ 	.byte	0x03, 0x19
        /*009e*/ 	.short	0x0030


	//----- nvinfo : EIATTR_PARAM_CBANK
	.align		4
        /*00a0*/ 	.byte	0x04, 0x0a
        /*00a2*/ 	.short	(.L_181 - .L_180)
	.align		4
.L_180:
        /*00a4*/ 	.word	index@(.nv.constant0._Z20kernelUpdateAveragesPdS_PKdS1_dii)
        /*00a8*/ 	.short	0x0380
        /*00aa*/ 	.short	0x0030


	//----- nvinfo : EIATTR_SW_WAR
	.align		4
.L_181:
        /*00ac*/ 	.byte	0x04, 0x36
        /*00ae*/ 	.short	(.L_183 - .L_182)
.L_182:
        /*00b0*/ 	.word	0x00000008
.L_183:


//--------------------- .nv.info._Z13kernelUpdateYPdPKdS1_S1_S1_PKbdi --------------------------
	.section	.nv.info._Z13kernelUpdateYPdPKdS1_S1_S1_PKbdi,"",@"SHT_CUDA_INFO"
	.sectionflags	@""
	.align	4


	//----- nvinfo : EIATTR_CUDA_API_VERSION
	.align		4
        /*0000*/ 	.byte	0x04, 0x37
        /*0002*/ 	.short	(.L_185 - .L_184)
.L_184:
        /*0004*/ 	.word	0x00000082


	//----- nvinfo : EIATTR_KPARAM_INFO
	.align		4
.L_185:
        /*0008*/ 	.byte	0x04, 0x17
        /*000a*/ 	.short	(.L_187 - .L_186)
.L_186:
        /*000c*/ 	.word	0x00000000
        /*0010*/ 	.short	0x0007
        /*0012*/ 	.short	0x0038
        /*0014*/ 	.byte	0x00, 0xf0, 0x11, 0x00


	//----- nvinfo : EIATTR_KPARAM_INFO
	.align		4
.L_187:
        /*0018*/ 	.byte	0x04, 0x17
        /*001a*/ 	.short	(.L_189 - .L_188)
.L_188:
        /*001c*/ 	.word	0x00000000
        /*0020*/ 	.short	0x0006
        /*0022*/ 	.short	0x0030
        /*0024*/ 	.byte	0x00, 0xf0, 0x21, 0x00


	//----- nvinfo : EIATTR_KPARAM_INFO
	.align		4
.L_189:
        /*0028*/ 	.byte	0x04, 0x17
        /*002a*/ 	.short	(.L_191 - .L_190)
.L_190:
        /*002c*/ 	.word	0x00000000
        /*0030*/ 	.short	0x0005
        /*0032*/ 	.short	0x0028
        /*0034*/ 	.byte	0x00, 0xf5, 0x21, 0x00


	//----- nvinfo : EIATTR_KPARAM_INFO
	.align		4
.L_191:
        /*0038*/ 	.byte	0x04, 0x17
        /*003a*/ 	.short	(.L_193 - .L_192)
.L_192:
        /*003c*/ 	.word	0x00000000
        /*0040*/ 	.short	0x0004
        /*0042*/ 	.short	0x0020
        /*0044*/ 	.byte	0x00, 0xf5, 0x21, 0x00


	//----- nvinfo : EIATTR_KPARAM_INFO
	.align		4
.L_193:
        /*0048*/ 	.byte	0x04, 0x17
        /*004a*/ 	.short	(.L_195 - .L_194)
.L_194:
        /*004c*/ 	.word	0x00000000
        /*0050*/ 	.short	0x0003
        /*0052*/ 	.short	0x0018
        /*0054*/ 	.byte	0x00, 0xf5, 0x21, 0x00


	//----- nvinfo : EIATTR_KPARAM_INFO
	.align		4
.L_195:
        /*0058*/ 	.byte	0x04, 0x17
        /*005a*/ 	.short	(.L_197 - .L_196)
.L_196:
        /*005c*/ 	.word	0x00000000
        /*0060*/ 	.short	0x0002
        /*0062*/ 	.short	0x0010
        /*0064*/ 	.byte	0x00, 0xf5, 0x21, 0x00


	//----- nvinfo : EIATTR_KPARAM_INFO
	.align		4
.L_197:
        /*0068*/ 	.byte	0x04, 0x17
        /*006a*/ 	.short	(.L_199 - .L_198)
.L_198:
        /*006c*/ 	.word	0x00000000
        /*0070*/ 	.short	0x0001
        /*0072*/ 	.short	0x0008
        /*0074*/ 	.byte	0x00, 0xf5, 0x21, 0x00


	//----- nvinfo : EIATTR_KPARAM_INFO
	.align		4
.L_199:
        /*0078*/ 	.byte	0x04, 0x17
        /*007a*/ 	.short	(.L_201 - .L_200)
.L_200:
        /*007c*/ 	.word	0x00000000
        /*0080*/ 	.short	0x0000
        /*0082*/ 	.short	0x0000
        /*0084*/ 	.byte	0x00, 0xf5, 0x21, 0x00


	//----- nvinfo : EIATTR_SPARSE_MMA_MASK
	.align		4
.L_201:
        /*0088*/ 	.byte	0x03, 0x50
        /*008a*/ 	.short	0x0000


	//----- nvinfo : EIATTR_MAXREG_COUNT
	.align		4
        /*008c*/ 	.byte	0x03, 0x1b
        /*008e*/ 	.short	0x00ff


	//----- nvinfo : EIATTR_MERCURY_ISA_VERSION
	.align		4
        /*0090*/ 	.byte	0x03, 0x5f
        /*0092*/ 	.short	0x0101


	//----- nvinfo : EIATTR_VRC_CTA_INIT_COUNT
	.align		4
        /*0094*/ 	.byte	0x02, 0x4a
	.zero		1
	.zero		1


	//----- nvinfo : EIATTR_EXIT_INSTR_OFFSETS
	.align		4
        /*0098*/ 	.byte	0x04, 0x1c
        /*009a*/ 	.short	(.L_203 - .L_202)


	//   ....[0]....
.L_202:
        /*009c*/ 	.word	0x00000070


	//   ....[1]....
        /*00a0*/ 	.word	0x00000310


	//----- nvinfo : EIATTR_CRS_STACK_SIZE
	.align		4
.L_203:
        /*00a4*/ 	.byte	0x04, 0x1e
        /*00a6*/ 	.short	(.L_205 - .L_204)
.L_204:
        /*00a8*/ 	.word	0x00000000


	//----- nvinfo : EIATTR_CBANK_PARAM_SIZE
	.align		4
.L_205:
        /*00ac*/ 	.byte	0x03, 0x19
        /*00ae*/ 	.short	0x003c


	//----- nvinfo : EIATTR_PARAM_CBANK
	.align		4
        /*00b0*/ 	.byte	0x04, 0x0a
        /*00b2*/ 	.short	(.L_207 - .L_206)
	.align		4
.L_206:
        /*00b4*/ 	.word	index@(.nv.constant0._Z13kernelUpdateYPdPKdS1_S1_S1_PKbdi)
        /*00b8*/ 	.short	0x0380
        /*00ba*/ 	.short	0x003c


	//----- nvinfo : EIATTR_SW_WAR
	.align		4
.L_207:
        /*00bc*/ 	.byte	0x04, 0x36
        /*00be*/ 	.short	(.L_209 - .L_208)
.L_208:
        /*00c0*/ 	.word	0x00000008
.L_209:


//--------------------- .nv.info._Z13kernelUpdateXPdPKdS1_S1_S1_S1_di --------------------------
	.section	.nv.info._Z13kernelUpdateXPdPKdS1_S1_S1_S1_di,"",@"SHT_CUDA_INFO"
	.sectionflags	@""
	.align	4


	//----- nvinfo : EIATTR_CUDA_API_VERSION
	.align		4
        /*0000*/ 	.byte	0x04, 0x37
        /*0002*/ 	.short	(.L_211 - .L_210)
.L_210:
        /*0004*/ 	.word	0x00000082


	//----- nvinfo : EIATTR_KPARAM_INFO
	.align		4
.L_211:
        /*0008*/ 	.byte	0x04, 0x17
        /*000a*/ 	.short	(.L_213 - .L_212)
.L_212:
        /*000c*/ 	.word	0x00000000
        /*0010*/ 	.short	0x0007
        /*0012*/ 	.short	0x0038
        /*0014*/ 	.byte	0x00, 0xf0, 0x11, 0x00


	//----- nvinfo : EIATTR_KPARAM_INFO
	.align		4
.L_213:
        /*0018*/ 	.byte	0x04, 0x17
        /*001a*/ 	.short	(.L_215 - .L_214)
.L_214:
        /*001c*/ 	.word	0x00000000
        /*0020*/ 	.short	0x0006
        /*0022*/ 	.short	0x0030
        /*0024*/ 	.byte	0x00, 0xf0, 0x21, 0x00


	//----- nvinfo : EIATTR_KPARAM_INFO
	.align		4
.L_215:
        /*0028*/ 	.byte	0x04, 0x17
        /*002a*/ 	.short	(.L_217 - .L_216)
.L_216:
        /*002c*/ 	.word	0x00000000
        /*0030*/ 	.short	0x0005
        /*0032*/ 	.short	0x0028
        /*0034*/ 	.byte	0x00, 0xf5, 0x21, 0x00


	//----- nvinfo : EIATTR_KPARAM_INFO
	.align		4
.L_217:
        /*0038*/ 	.byte	0x04, 0x17
        /*003a*/ 	.short	(.L_219 - .L_218)
.L_218:
        /*003c*/ 	.word	0x00000000
        /*0040*/ 	.short	0x0004
        /*0042*/ 	.short	0x0020
        /*0044*/ 	.byte	0x00, 0xf5, 0x21, 0x00


	//----- nvinfo : EIATTR_KPARAM_INFO
	.align		4
.L_219:
        /*0048*/ 	.byte	0x04, 0x17
        /*004a*/ 	.short	(.L_221 - .L_220)
.L_220:
        /*004c*/ 	.word	0x00000000
        /*0050*/ 	.short	0x0003
        /*0052*/ 	.short	0x0018
        /*0054*/ 	.byte	0x00, 0xf5, 0x21, 0x00


	//----- nvinfo : EIATTR_KPARAM_INFO
	.align		4
.L_221:
        /*0058*/ 	.byte	0x04, 0x17
        /*005a*/ 	.short	(.L_223 - .L_222)
.L_222:
        /*005c*/ 	.word	0x00000000
        /*0060*/ 	.short	0x0002
        /*0062*/ 	.short	0x0010
        /*0064*/ 	.byte	0x00, 0xf5, 0x21, 0x00


	//----- nvinfo : EIATTR_KPARAM_INFO
	.align		4
.L_223:
        /*0068*/ 	.byte	0x04, 0x17
        /*006a*/ 	.short	(.L_225 - .L_224)
.L_224:
        /*006c*/ 	.word	0x00000000
        /*0070*/ 	.short	0x0001
        /*0072*/ 	.short	0x0008
        /*0074*/ 	.byte	0x00, 0xf5, 0x21, 0x00


	//----- nvinfo : EIATTR_KPARAM_INFO
	.align		4
.L_225:
        /*0078*/ 	.byte	0x04, 0x17
        /*007a*/ 	.short	(.L_227 - .L_226)
.L_226:
        /*007c*/ 	.word	0x00000000
        /*0080*/ 	.short	0x0000
        /*0082*/ 	.short	0x0000
        /*0084*/ 	.byte	0x00, 0xf5, 0x21, 0x00


	//----- nvinfo : EIATTR_SPARSE_MMA_MASK
	.align		4
.L_227:
        /*0088*/ 	.byte	0x03, 0x50
        /*008a*/ 	.short	0x0000


	//----- nvinfo : EIATTR_MAXREG_COUNT
	.align		4
        /*008c*/ 	.byte	0x03, 0x1b
        /*008e*/ 	.short	0x00ff


	//----- nvinfo : EIATTR_MERCURY_ISA_VERSION
	.align		4
        /*0090*/ 	.byte	0x03, 0x5f
        /*0092*/ 	.short	0x0101


	//----- nvinfo : EIATTR_VRC_CTA_INIT_COUNT
	.align		4
        /*0094*/ 	.byte	0x02, 0x4a
	.zero		1
	.zero		1


	//----- nvinfo : EIATTR_EXIT_INSTR_OFFSETS
	.align		4
        /*0098*/ 	.byte	0x04, 0x1c
        /*009a*/ 	.short	(.L_229 - .L_228)


	//   ....[0]....
.L_228:
        /*009c*/ 	.word	0x00000070


	//   ....[1]....
        /*00a0*/ 	.word	0x00000310


	//----- nvinfo : EIATTR_CRS_STACK_SIZE
	.align		4
.L_229:
        /*00a4*/ 	.byte	0x04, 0x1e
        /*00a6*/ 	.short	(.L_231 - .L_230)
.L_230:
        /*00a8*/ 	.word	0x00000000


	//----- nvinfo : EIATTR_CBANK_PARAM_SIZE
	.align		4
.L_231:
        /*00ac*/ 	.byte	0x03, 0x19
        /*00ae*/ 	.short	0x003c


	//----- nvinfo : EIATTR_PARAM_CBANK
	.align		4
        /*00b0*/ 	.byte	0x04, 0x0a
        /*00b2*/ 	.short	(.L_233 - .L_232)
	.align		4
.L_232:
        /*00b4*/ 	.word	index@(.nv.constant0._Z13kernelUpdateXPdPKdS1_S1_S1_S1_di)
        /*00b8*/ 	.short	0x0380
        /*00ba*/ 	.short	0x003c


	//----- nvinfo : EIATTR_SW_WAR
	.align		4
.L_233:
        /*00bc*/ 	.byte	0x04, 0x36
        /*00be*/ 	.short	(.L_235 - .L_234)
.L_234:
        /*00c0*/ 	.word	0x00000008
.L_235:


//--------------------- .nv.callgraph             --------------------------
	.section	.nv.callgraph,"",@"SHT_CUDA_CALLGRAPH"
	.align	4
	.sectionentsize	8
	.align		4
        /*0000*/ 	.word	0x00000000
	.align		4
        /*0004*/ 	.word	0xffffffff
	.align		4
        /*0008*/ 	.word	0x00000000
	.align		4
        /*000c*/ 	.word	0xfffffffe
	.align		4
        /*0010*/ 	.word	0x00000000
	.align		4
        /*0014*/ 	.word	0xfffffffd
	.align		4
        /*0018*/ 	.word	0x00000000
	.align		4
        /*001c*/ 	.word	0xfffffffc


//--------------------- .text._Z17kernelDiffDotDiffPKdS0_S0_S0_Pdi --------------------------
	.section	.text._Z17kernelDiffDotDiffPKdS0_S0_S0_Pdi,"ax",@progbits
	.align	128
        .global         _Z17kernelDiffDotDiffPKdS0_S0_S0_Pdi
        .type           _Z17kernelDiffDotDiffPKdS0_S0_S0_Pdi,@function
        .size           _Z17kernelDiffDotDiffPKdS0_S0_S0_Pdi,(.L_x_30 - _Z17kernelDiffDotDiffPKdS0_S0_S0_Pdi)
        .other          _Z17kernelDiffDotDiffPKdS0_S0_S0_Pdi,@"STO_CUDA_ENTRY STV_DEFAULT"
_Z17kernelDiffDotDiffPKdS0_S0_S0_Pdi:
.text._Z17kernelDiffDotDiffPKdS0_S0_S0_Pdi:
[----:B------:R-:W-:Y:S01]  /*0000*/  LDC R1, c[0x0][0x37c] ;  /* 0x0000df00ff017b82 */ /* 0x000fe20000000800 */
[----:B------:R-:W0:Y:S07]  /*0010*/  S2R R7, SR_TID.X ;  /* 0x0000000000077919 */ /* 0x000e2e0000002100 */
[----:B------:R-:W0:Y:S01]  /*0020*/  S2UR UR4, SR_CTAID.X ;  /* 0x00000000000479c3 */ /* 0x000e220000002500 */
[----:B------:R-:W1:Y:S01]  /*0030*/  LDCU UR7, c[0x0][0x3a8] ;  /* 0x00007500ff0777ac */ /* 0x000e620008000800 */
[----:B------:R-:W-:Y:S01]  /*0040*/  BSSY.RECONVERGENT B0, `(.L_x_0) ;  /* 0x000001d000007945 */ /* 0x000fe20003800200 */
[----:B------:R-:W-:-:S05]  /*0050*/  CS2R R4, SRZ ;  /* 0x0000000000047805 */ /* 0x000fca000001ff00 */
[----:B------:R-:W0:Y:S08]  /*0060*/  LDC R0, c[0x0][0x360] ;  /* 0x0000d800ff007b82 */ /* 0x000e300000000800 */
[----:B------:R-:W2:Y:S01]  /*0070*/  LDC.64 R2, c[0x0][0x3a0] ;  /* 0x0000e800ff027b82 */ /* 0x000ea20000000a00 */
[----:B0-----:R-:W-:Y:S01]  /*0080*/  IMAD R7, R0, UR4, R7 ;  /* 0x0000000400077c24 */ /* 0x001fe2000f8e0207 */
[----:B------:R-:W0:Y:S04]  /*0090*/  LDCU.64 UR4, c[0x0][0x358] ;  /* 0x00006b00ff0477ac */ /* 0x000e280008000a00 */
[----:B-1----:R-:W-:-:S13]  /*00a0*/  ISETP.GE.AND P0, PT, R7, UR7, PT ;  /* 0x0000000707007c0c */ /* 0x002fda000bf06270 */
[----:B--2---:R-:W-:Y:S05]  /*00b0*/  @P0 BRA `(.L_x_1) ;  /* 0x0000000000540947 */ /* 0x004fea0003800000 */
[----:B------:R-:W1:Y:S01]  /*00c0*/  LDCU UR6, c[0x0][0x370] ;  /* 0x00006e00ff0677ac */ /* 0x000e620008000800 */
[----:B------:R-:W-:Y:S01]  /*00d0*/  CS2R R4, SRZ ;  /* 0x0000000000047805 */ /* 0x000fe2000001ff00 */
[----:B-1----:R-:W-:-:S07]  /*00e0*/  IMAD R0, R0, UR6, RZ ;  /* 0x0000000600007c24 */ /* 0x002fce000f8e02ff */
.L_x_2:
[----:B------:R-:W1:Y:S08]  /*00f0*/  LDC.64 R8, c[0x0][0x380] ;  /* 0x0000e000ff087b82 */ /* 0x000e700000000a00 */
[----:B------:R-:W2:Y:S08]  /*0100*/  LDC.64 R10, c[0x0][0x388] ;  /* 0x0000e200ff0a7b82 */ /* 0x000eb00000000a00 */
[----:B------:R-:W3:Y:S08]  /*0110*/  LDC.64 R14, c[0x0][0x390] ;  /* 0x0000e400ff0e7b82 */ /* 0x000ef00000000a00 */
[----:B------:R-:W4:Y:S01]  /*0120*/  LDC.64 R16, c[0x0][0x398] ;  /* 0x0000e600ff107b82 */ /* 0x000f220000000a00 */
[----:B-1----:R-:W-:-:S06]  /*0130*/  IMAD.WIDE R8, R7, 0x8, R8 ;  /* 0x0000000807087825 */ /* 0x002fcc00078e0208 */
[----:B0-----:R-:W5:Y:S01]  /*0140*/  LDG.E.64 R8, desc[UR4][R8.64] ;  /* 0x0000000408087981 */ /* 0x001f62000c1e1b00 */
[----:B--2---:R-:W-:-:S06]  /*0150*/  IMAD.WIDE R10, R7, 0x8, R10 ;  /* 0x00000008070a7825 */ /* 0x004fcc00078e020a */
[----:B------:R-:W5:Y:S01]  /*0160*/  LDG.E.64 R10, desc[UR4][R10.64] ;  /* 0x000000040a0a7981 */ /* 0x000f62000c1e1b00 */
[----:B---3--:R-:W-:-:S06]  /*0170*/  IMAD.WIDE R14, R7, 0x8, R14 ;  /* 0x00000008070e7825 */ /* 0x008fcc00078e020e */
[----:B------:R-:W2:Y:S01]  /*0180*/  LDG.E.64 R14, desc[UR4][R14.64] ;  /* 0x000000040e0e7981 */ /* 0x000ea2000c1e1b00 */
[----:B----4-:R-:W-:-:S06]  /*0190*/  IMAD.WIDE R16, R7, 0x8, R16 ;  /* 0x0000000807107825 */ /* 0x010fcc00078e0210 */
[----:B------:R-:W2:Y:S01]  /*01a0*/  LDG.E.64 R16, desc[UR4][R16.64] ;  /* 0x0000000410107981 */ /* 0x000ea2000c1e1b00 */
[----:B------:R-:W-:-:S04]  /*01b0*/  IADD3 R7, PT, PT, R0, R7, RZ ;  /* 0x0000000700077210 */ /* 0x000fc80007ffe0ff */
[----:B------:R-:W-:Y:S01]  /*01c0*/  ISETP.GE.AND P0, PT, R7, UR7, PT ;  /* 0x0000000707007c0c */ /* 0x000fe2000bf06270 */
[----:B-----5:R-:W-:Y:S02]  /*01d0*/  DADD R12, R8, -R10 ;  /* 0x00000000080c7229 */ /* 0x020fe4000000080a */
[----:B--2---:R-:W-:-:S08]  /*01e0*/  DADD R18, R14, -R16 ;  /* 0x000000000e127229 */ /* 0x004fd00000000810 */
[----:B------:R-:W-:Y:S02]  /*01f0*/  DFMA R4, R12, R18, R4 ;  /* 0x000000120c04722b */ /* 0x000fe40000000004 */
[----:B------:R-:W-:Y:S09]  /*0200*/  @!P0 BRA `(.L_x_2) ;  /* 0xfffffffc00b88947 */ /* 0x000ff2000383ffff */
.L_x_1:
[----:B0-----:R-:W-:Y:S05]  /*0210*/  BSYNC.RECONVERGENT B0 ;  /* 0x0000000000007941 */ /* 0x001fea0003800200 */
.L_x_0:
[----:B------:R-:W-:Y:S01]  /*0220*/  REDG.E.ADD.F64.RN.STRONG.GPU desc[UR4][R2.64], R4 ;  /* 0x00000004020079a6 */ /* 0x000fe2000c12ff04 */
[----:B------:R-:W-:Y:S05]  /*0230*/  EXIT ;  /* 0x000000000000794d */ /* 0x000fea0003800000 */
.L_x_3:
[----:B------:R-:W-:-:S00]  /*0240*/  BRA `(.L_x_3) ;  /* 0xfffffffc00fc7947 */ /* 0x000fc0000383ffff */
[----:B------:R-:W-:-:S00]  /*0250*/  NOP ;  /* 0x0000000000007918 */ /* 0x000fc00000000000 */
        /* <DEDUP_REMOVED lines=10> */
.L_x_30:


//--------------------- .text._Z24kernelDiffTwoNormSquaredPKdS0_Pdi --------------------------
	.section	.text._Z24kernelDiffTwoNormSquaredPKdS0_Pdi,"ax",@progbits
	.align	128
        .global         _Z24kernelDiffTwoNormSquaredPKdS0_Pdi
        .type           _Z24kernelDiffTwoNormSquaredPKdS0_Pdi,@function
        .size           _Z24kernelDiffTwoNormSquaredPKdS0_Pdi,(.L_x_31 - _Z24kernelDiffTwoNormSquaredPKdS0_Pdi)
        .other          _Z24kernelDiffTwoNormSquaredPKdS0_Pdi,@"STO_CUDA_ENTRY STV_DEFAULT"
_Z24kernelDiffTwoNormSquaredPKdS0_Pdi:
.text._Z24kernelDiffTwoNormSquaredPKdS0_Pdi:
        /* <DEDUP_REMOVED lines=12> */
[----:B------:R-:W1:Y:S01]  /*00c0*/  LDC.64 R12, c[0x0][0x380] ;  /* 0x0000e000ff0c7b82 */ /* 0x000e620000000a00 */
[----:B------:R-:W2:Y:S01]  /*00d0*/  LDCU UR6, c[0x0][0x370] ;  /* 0x00006e00ff0677ac */ /* 0x000ea20008000800 */
[----:B------:R-:W-:-:S06]  /*00e0*/  CS2R R2, SRZ ;  /* 0x0000000000027805 */ /* 0x000fcc000001ff00 */
[----:B------:R-:W3:Y:S01]  /*00f0*/  LDC.64 R14, c[0x0][0x388] ;  /* 0x0000e200ff0e7b82 */ /* 0x000ee20000000a00 */
[----:B--2---:R-:W-:-:S07]  /*0100*/  IMAD R17, R17, UR6, RZ ;  /* 0x0000000611117c24 */ /* 0x004fce000f8e02ff */
.L_x_6:
[----:B-1----:R-:W-:-:S04]  /*0110*/  IMAD.WIDE R4, R0, 0x8, R12 ;  /* 0x0000000800047825 */ /* 0x002fc800078e020c */
[----:B---3--:R-:W-:Y:S02]  /*0120*/  IMAD.WIDE R6, R0, 0x8, R14 ;  /* 0x0000000800067825 */ /* 0x008fe400078e020e */
[----:B0-----:R-:W2:Y:S04]  /*0130*/  LDG.E.64 R4, desc[UR4][R4.64] ;  /* 0x0000000404047981 */ /* 0x001ea8000c1e1b00 */
[----:B------:R-:W2:Y:S01]  /*0140*/  LDG.E.64 R6, desc[UR4][R6.64] ;  /* 0x0000000406067981 */ /* 0x000ea2000c1e1b00 */
[----:B------:R-:W-:-:S04]  /*0150*/  IADD3 R0, PT, PT, R17, R0, RZ ;  /* 0x0000000011007210 */ /* 0x000fc80007ffe0ff */
[----:B------:R-:W-:Y:S01]  /*0160*/  ISETP.GE.AND P0, PT, R0, UR7, PT ;  /* 0x0000000700007c0c */ /* 0x000fe2000bf06270 */
[----:B--2---:R-:W-:-:S08]  /*0170*/  DADD R8, R4, -R6 ;  /* 0x0000000004087229 */ /* 0x004fd00000000806 */
[----:B------:R-:W-:-:S04]  /*0180*/  DFMA R2, R8, R8, R2 ;  /* 0x000000080802722b */ /* 0x000fc80000000002 */
[----:B------:R-:W-:Y:S07]  /*0190*/  @!P0 BRA `(.L_x_6) ;  /* 0xfffffffc00dc8947 */ /* 0x000fee000383ffff */
.L_x_5:
[----:B0-----:R-:W-:Y:S05]  /*01a0*/  BSYNC.RECONVERGENT B0 ;  /* 0x0000000000007941 */ /* 0x001fea0003800200 */
.L_x_4:
[----:B------:R-:W-:Y:S01]  /*01b0*/  REDG.E.ADD.F64.RN.STRONG.GPU desc[UR4][R10.64], R2 ;  /* 0x000000020a0079a6 */ /* 0x000fe2000c12ff04 */
[----:B------:R-:W-:Y:S05]  /*01c0*/  EXIT ;  /* 0x000000000000794d */ /* 0x000fea0003800000 */
.L_x_7:
        /* <DEDUP_REMOVED lines=11> */
.L_x_31:


//--------------------- .text._Z15kernelCheckDualPdS_S_PKdS1_S1_S1_S1_S1_i --------------------------
	.section	.text._Z15kernelCheckDualPdS_S_PKdS1_S1_S1_S1_S1_i,"ax",@progbits
	.align	128
        .global         _Z15kernelCheckDualPdS_S_PKdS1_S1_S1_S1_S1_i
        .type           _Z15kernelCheckDualPdS_S_PKdS1_S1_S1_S1_S1_i,@function
        .size           _Z15kernelCheckDualPdS_S_PKdS1_S1_S1_S1_S1_i,(.L_x_32 - _Z15kernelCheckDualPdS_S_PKdS1_S1_S1_S1_S1_i)
        .other          _Z15kernelCheckDualPdS_S_PKdS1_S1_S1_S1_S1_i,@"STO_CUDA_ENTRY STV_DEFAULT"
_Z15kernelCheckDualPdS_S_PKdS1_S1_S1_S1_S1_i:
.text._Z15kernelCheckDualPdS_S_PKdS1_S1_S1_S1_S1_i:
[----:B------:R-:W-:Y:S01]  /*0000*/  LDC R1, c[0x0][0x37c] ;  /* 0x0000df00ff017b82 */ /* 0x000fe20000000800 */
[----:B------:R-:W0:Y:S07]  /*0010*/  S2R R0, SR_TID.X ;  /* 0x0000000000007919 */ /* 0x000e2e0000002100 */
[----:B------:R-:W0:Y:S01]  /*0020*/  S2UR UR4, SR_CTAID.X ;  /* 0x00000000000479c3 */ /* 0x000e220000002500 */
[----:B------:R-:W1:Y:S01]  /*0030*/  LDCU UR8, c[0x0][0x3c8] ;  /* 0x00007900ff0877ac */ /* 0x000e620008000800 */
[----:B------:R-:W-:Y:S01]  /*0040*/  BSSY.RECONVERGENT B0, `(.L_x_8) ;  /* 0x0000090000007945 */ /* 0x000fe20003800200 */
[----:B------:R-:W-:-:S02]  /*0050*/  CS2R R6, SRZ ;  /* 0x0000000000067805 */ /* 0x000fc4000001ff00 */
[----:B------:R-:W-:Y:S01]  /*0060*/  CS2R R8, SRZ ;  /* 0x0000000000087805 */ /* 0x000fe2000001ff00 */
[----:B------:R-:W2:Y:S01]  /*0070*/  LDCU.64 UR6, c[0x0][0x358] ;  /* 0x00006b00ff0677ac */ /* 0x000ea20008000a00 */
[----:B------:R-:W-:Y:S01]  /*0080*/  CS2R R10, SRZ ;  /* 0x00000000000a7805 */ /* 0x000fe2000001ff00 */
[----:B------:R-:W0:Y:S02]  /*0090*/  LDC R3, c[0x0][0x360] ;  /* 0x0000d800ff037b82 */ /* 0x000e240000000800 */
[----:B0-----:R-:W-:-:S05]  /*00a0*/  IMAD R0, R3, UR4, R0 ;  /* 0x0000000403007c24 */ /* 0x001fca000f8e0200 */
[----:B-1----:R-:W-:-:S13]  /*00b0*/  ISETP.GE.AND P0, PT, R0, UR8, PT ;  /* 0x0000000800007c0c */ /* 0x002fda000bf06270 */
[----:B--2---:R-:W-:Y:S05]  /*00c0*/  @P0 BRA `(.L_x_9) ;  /* 0x00000008001c0947 */ /* 0x004fea0003800000 */
[----:B------:R-:W0:Y:S01]  /*00d0*/  LDCU.64 UR10, c[0x0][0x3c0] ;  /* 0x00007800ff0a77ac */ /* 0x000e220008000a00 */
[----:B------:R-:W1:Y:S01]  /*00e0*/  LDC.64 R4, c[0x0][0x388] ;  /* 0x0000e200ff047b82 */ /* 0x000e620000000a00 */
[----:B------:R-:W-:Y:S02]  /*00f0*/  CS2R R10, SRZ ;  /* 0x00000000000a7805 */ /* 0x000fe4000001ff00 */
[----:B------:R-:W-:Y:S01]  /*0100*/  CS2R R8, SRZ ;  /* 0x0000000000087805 */ /* 0x000fe2000001ff00 */
[----:B------:R-:W2:Y:S01]  /*0110*/  LDCU UR4, c[0x0][0x370] ;  /* 0x00006e00ff0477ac */ /* 0x000ea20008000800 */
[----:B------:R-:W-:Y:S01]  /*0120*/  CS2R R6, SRZ ;  /* 0x0000000000067805 */ /* 0x000fe2000001ff00 */
[----:B0-----:R-:W-:-:S04]  /*0130*/  UISETP.NE.U32.AND UP0, UPT, UR10, URZ, UPT ;  /* 0x000000ff0a00728c */ /* 0x001fc8000bf05070 */
[----:B------:R-:W-:Y:S01]  /*0140*/  UISETP.NE.AND.EX UP0, UPT, UR11, URZ, UPT, UP0 ;  /* 0x000000ff0b00728c */ /* 0x000fe2000bf05300 */
[----:B--2---:R-:W-:-:S08]  /*0150*/  IMAD R3, R3, UR4, RZ ;  /* 0x0000000403037c24 */ /* 0x004fd0000f8e02ff */
[----:B------:R-:W-:Y:S05]  /*0160*/  BRA.U !UP0, `(.L_x_10) ;  /* 0x0000000508047547 */ /* 0x000fea000b800000 */
.L_x_11:
[----:B------:R-:W0:Y:S08]  /*0170*/  LDC.64 R12, c[0x0][0x3a8] ;  /* 0x0000ea00ff0c7b82 */ /* 0x000e300000000a00 */
[----:B------:R-:W2:Y:S08]  /*0180*/  LDC.64 R20, c[0x0][0x398] ;  /* 0x0000e600ff147b82 */ /* 0x000eb00000000a00 */
[----:B------:R-:W3:Y:S01]  /*0190*/  LDC.64 R26, c[0x0][0x3b0] ;  /* 0x0000ec00ff1a7b82 */ /* 0x000ee20000000a00 */
[----:B0-----:R-:W-:-:S07]  /*01a0*/  IMAD.WIDE R12, R0, 0x8, R12 ;  /* 0x00000008000c7825 */ /* 0x001fce00078e020c */
[----:B------:R-:W0:Y:S01]  /*01b0*/  LDC.64 R14, c[0x0][0x3b8] ;  /* 0x0000ee00ff0e7b82 */ /* 0x000e220000000a00 */
[----:B------:R-:W4:Y:S01]  /*01c0*/  LDG.E.64 R12, desc[UR6][R12.64] ;  /* 0x000000060c0c7981 */ /* 0x000f22000c1e1b00 */
[----:B--2---:R-:W-:-:S06]  /*01d0*/  IMAD.WIDE R20, R0, 0x8, R20 ;  /* 0x0000000800147825 */ /* 0x004fcc00078e0214 */
[----:B------:R-:W2:Y:S01]  /*01e0*/  LDC.64 R18, c[0x0][0x3a0] ;  /* 0x0000e800ff127b82 */ /* 0x000ea20000000a00 */
[----:B------:R-:W4:Y:S01]  /*01f0*/  LDG.E.64 R16, desc[UR6][R20.64] ;  /* 0x0000000614107981 */ /* 0x000f22000c1e1b00 */
[----:B---3--:R-:W-:-:S06]  /*0200*/  IMAD.WIDE R26, R0, 0x8, R26 ;  /* 0x00000008001a7825 */ /* 0x008fcc00078e021a */
[----:B------:R-:W3:Y:S01]  /*0210*/  LDG.E.64 R26, desc[UR6][R26.64] ;  /* 0x000000061a1a7981 */ /* 0x000ee2000c1e1b00 */
[----:B0-----:R-:W-:-:S06]  /*0220*/  IMAD.WIDE R14, R0, 0x8, R14 ;  /* 0x00000008000e7825 */ /* 0x001fcc00078e020e */
[----:B------:R-:W5:Y:S01]  /*0230*/  LDG.E.64 R14, desc[UR6][R14.64] ;  /* 0x000000060e0e7981 */ /* 0x000f62000c1e1b00 */
[----:B------:R-:W-:Y:S02]  /*0240*/  IMAD.MOV.U32 R22, RZ, RZ, RZ ;  /* 0x000000ffff167224 */ /* 0x000fe400078e00ff */
[----:B------:R-:W-:Y:S01]  /*0250*/  IMAD.MOV.U32 R2, RZ, RZ, RZ ;  /* 0x000000ffff027224 */ /* 0x000fe200078e00ff */
[----:B------:R-:W-:Y:S01]  /*0260*/  UMOV UR4, 0x78b58c40 ;  /* 0x78b58c4000047882 */ /* 0x000fe20000000000 */
[----:B------:R-:W-:Y:S01]  /*0270*/  UMOV UR5, 0x4415af1d ;  /* 0x4415af1d00057882 */ /* 0x000fe20000000000 */
[----:B------:R-:W-:Y:S02]  /*0280*/  IMAD.MOV.U32 R24, RZ, RZ, RZ ;  /* 0x000000ffff187224 */ /* 0x000fe400078e00ff */
[----:B-1----:R-:W-:Y:S01]  /*0290*/  IMAD.WIDE R28, R0, 0x8, R4 ;  /* 0x00000008001c7825 */ /* 0x002fe200078e0204 */
[----:B----4-:R-:W-:-:S08]  /*02a0*/  DADD R16, R12, -R16 ;  /* 0x000000000c107229 */ /* 0x010fd00000000810 */
[----:B------:R-:W-:Y:S02]  /*02b0*/  DSETP.MAX.AND P0, P1, RZ, R16, PT ;  /* 0x00000010ff00722a */ /* 0x000fe4000390f000 */
[----:B------:R-:W-:Y:S02]  /*02c0*/  IMAD.MOV.U32 R23, RZ, RZ, R17 ;  /* 0x000000ffff177224 */ /* 0x000fe400078e0011 */
[----:B------:R-:W-:-:S03]  /*02d0*/  IMAD.MOV.U32 R21, RZ, RZ, R16 ;  /* 0x000000ffff157224 */ /* 0x000fc600078e0010 */
[----:B------:R-:W-:-:S07]  /*02e0*/  FSEL R25, R22, R23, P0 ;  /* 0x0000001716197208 */ /* 0x000fce0000000000 */
[----:B------:R-:W-:Y:S01]  /*02f0*/  @P1 LOP3.LUT R25, R23, 0x80000, RZ, 0xfc, !PT ;  /* 0x0008000017191812 */ /* 0x000fe200078efcff */
[----:B------:R-:W-:Y:S01]  /*0300*/  DSETP.MAX.AND P1, P2, RZ, -R16, PT ;  /* 0x80000010ff00722a */ /* 0x000fe20003a2f000 */
[----:B------:R-:W-:-:S03]  /*0310*/  SEL R20, R2, R21, P0 ;  /* 0x0000001502147207 */ /* 0x000fc60000000000 */
[----:B------:R-:W-:Y:S02]  /*0320*/  IMAD.MOV.U32 R21, RZ, RZ, R25 ;  /* 0x000000ffff157224 */ /* 0x000fe400078e0019 */
[----:B------:R-:W-:Y:S01]  /*0330*/  IMAD.MOV.U32 R25, RZ, RZ, R17 ;  /* 0x000000ffff197224 */ /* 0x000fe200078e0011 */
[----:B---3--:R-:W-:-:S04]  /*0340*/  DSETP.GT.AND P0, PT, R26, -UR4, PT ;  /* 0x800000041a007e2a */ /* 0x008fc8000bf04000 */
[----:B------:R-:W-:-:S03]  /*0350*/  FSEL R2, R2, -R25, P1 ;  /* 0x8000001902027208 */ /* 0x000fc60000800000 */
[----:B------:R-:W-:Y:S01]  /*0360*/  @P2 LOP3.LUT R2, R25, 0x80000, RZ, 0xfc, !PT ;  /* 0x0008000019022812 */ /* 0x000fe200078efcff */
[----:B------:R-:W-:Y:S02]  /*0370*/  IMAD.MOV.U32 R25, RZ, RZ, R16 ;  /* 0x000000ffff197224 */ /* 0x000fe400078e0010 */
[----:B--2---:R-:W-:Y:S01]  /*0380*/  IMAD.WIDE R22, R0, 0x8, R18 ;  /* 0x0000000800167825 */ /* 0x004fe200078e0212 */
[----:B------:R-:W-:Y:S02]  /*0390*/  FSEL R18, R20, RZ, P0 ;  /* 0x000000ff14127208 */ /* 0x000fe40000000000 */
[----:B------:R-:W-:Y:S01]  /*03a0*/  SEL R24, R24, R25, P1 ;  /* 0x0000001918187207 */ /* 0x000fe20000800000 */
[----:B-----5:R-:W-:Y:S01]  /*03b0*/  DSETP.GEU.AND P1, PT, R14, UR4, PT ;  /* 0x000000040e007e2a */ /* 0x020fe2000bf2e000 */
[----:B------:R-:W-:Y:S01]  /*03c0*/  FSEL R19, R21, RZ, P0 ;  /* 0x000000ff15137208 */ /* 0x000fe20000000000 */
[----:B------:R-:W-:Y:S01]  /*03d0*/  IMAD.MOV.U32 R25, RZ, RZ, R2 ;  /* 0x000000ffff197224 */ /* 0x000fe200078e0002 */
[----:B------:R0:W2:Y:S04]  /*03e0*/  LDG.E.64 R20, desc[UR6][R22.64] ;  /* 0x0000000616147981 */ /* 0x0000a8000c1e1b00 */
[----:B------:R1:W-:Y:S01]  /*03f0*/  STG.E.64 desc[UR6][R28.64], R18 ;  /* 0x000000121c007986 */ /* 0x0003e2000c101b06 */
[----:B0-----:R-:W-:-:S02]  /*0400*/  FSEL R22, R24, RZ, !P1 ;  /* 0x000000ff18167208 */ /* 0x001fc40004800000 */
[----:B------:R-:W-:Y:S02]  /*0410*/  FSEL R23, R25, RZ, !P1 ;  /* 0x000000ff19177208 */ /* 0x000fe40004800000 */
[----:B------:R-:W0:Y:S08]  /*0420*/  LDC.64 R24, c[0x0][0x3c0] ;  /* 0x0000f000ff187b82 */ /* 0x000e300000000a00 */
[----:B-1----:R-:W1:Y:S01]  /*0430*/  LDC.64 R28, c[0x0][0x390] ;  /* 0x0000e400ff1c7b82 */ /* 0x002e620000000a00 */
[----:B0-----:R-:W-:-:S04]  /*0440*/  IMAD.WIDE R24, R0, 0x8, R24 ;  /* 0x0000000800187825 */ /* 0x001fc800078e0218 */
[----:B-1----:R-:W-:-:S05]  /*0450*/  IMAD.WIDE R28, R0, 0x8, R28 ;  /* 0x00000008001c7825 */ /* 0x002fca00078e021c */
[----:B------:R0:W-:Y:S04]  /*0460*/  STG.E.64 desc[UR6][R28.64], R22 ;  /* 0x000000161c007986 */ /* 0x0001e8000c101b06 */
[----:B------:R-:W3:Y:S01]  /*0470*/  LDG.E.64 R24, desc[UR6][R24.64] ;  /* 0x0000000618187981 */ /* 0x000ee2000c1e1b00 */
[----:B------:R-:W-:Y:S02]  /*0480*/  DFMA R26, R26, R18, RZ ;  /* 0x000000121a1a722b */ /* 0x000fe400000000ff */
[----:B------:R-:W-:Y:S01]  /*0490*/  DADD R18, R16, -R18 ;  /* 0x0000000010127229 */ /* 0x000fe20000000812 */
[----:B------:R-:W-:-:S07]  /*04a0*/  IMAD.IADD R0, R3, 0x1, R0 ;  /* 0x0000000103007824 */ /* 0x000fce00078e0200 */
[----:B------:R-:W-:Y:S02]  /*04b0*/  FSEL R16, R26, RZ, P0 ;  /* 0x000000ff1a107208 */ /* 0x000fe40000000000 */
[----:B------:R-:W-:Y:S01]  /*04c0*/  FSEL R17, R27, RZ, P0 ;  /* 0x000000ff1b117208 */ /* 0x000fe20000000000 */
[----:B------:R-:W-:Y:S01]  /*04d0*/  DADD R18, R22, R18 ;  /* 0x0000000016127229 */ /* 0x000fe20000000012 */
[----:B------:R-:W-:-:S04]  /*04e0*/  ISETP.GE.AND P0, PT, R0, UR8, PT ;  /* 0x0000000800007c0c */ /* 0x000fc8000bf06270 */
[----:B------:R-:W-:-:S10]  /*04f0*/  DFMA R14, -R14, R22, R16 ;  /* 0x000000160e0e722b */ /* 0x000fd40000000110 */
[----:B------:R-:W-:Y:S02]  /*0500*/  FSEL R14, R14, R16, !P1 ;  /* 0x000000100e0e7208 */ /* 0x000fe40004800000 */
[----:B------:R-:W-:-:S06]  /*0510*/  FSEL R15, R15, R17, !P1 ;  /* 0x000000110f0f7208 */ /* 0x000fcc0004800000 */
[----:B------:R-:W-:Y:S02]  /*0520*/  DADD R10, R10, R14 ;  /* 0x000000000a0a7229 */ /* 0x000fe4000000000e */
[----:B--2---:R-:W-:Y:S02]  /*0530*/  DFMA R8, R20, R12, R8 ;  /* 0x0000000c1408722b */ /* 0x004fe40000000008 */
[----:B---3--:R-:W-:-:S08]  /*0540*/  DMUL R18, R18, R24 ;  /* 0x0000001812127228 */ /* 0x008fd00000000000 */
[----:B------:R-:W-:Y:S01]  /*0550*/  DFMA R6, R18, R18, R6 ;  /* 0x000000121206722b */ /* 0x000fe20000000006 */
[----:B0-----:R-:W-:Y:S10]  /*0560*/  @!P0 BRA `(.L_x_11) ;  /* 0xfffffffc00008947 */ /* 0x001ff4000383ffff */
[----:B------:R-:W-:Y:S05]  /*0570*/  BRA `(.L_x_9) ;  /* 0x0000000000f07947 */ /* 0x000fea0003800000 */
.L_x_10:
[----:B-1----:R-:W0:Y:S08]  /*0580*/  LDC.64 R4, c[0x0][0x3a8] ;  /* 0x0000ea00ff047b82 */ /* 0x002e300000000a00 */
[----:B------:R-:W1:Y:S01]  /*0590*/  LDC.64 R12, c[0x0][0x398] ;  /* 0x0000e600ff0c7b82 */ /* 0x000e620000000a00 */
[----:B------:R-:W-:-:S07]  /*05a0*/  IMAD.MOV.U32 R2, RZ, RZ, RZ ;  /* 0x000000ffff027224 */ /* 0x000fce00078e00ff */
[----:B------:R-:W2:Y:S01]  /*05b0*/  LDC.64 R26, c[0x0][0x388] ;  /* 0x0000e200ff1a7b82 */ /* 0x000ea20000000a00 */
[----:B0-----:R-:W-:-:S07]  /*05c0*/  IMAD.WIDE R16, R0, 0x8, R4 ;  /* 0x0000000800107825 */ /* 0x001fce00078e0204 */
[----:B------:R-:W0:Y:S01]  /*05d0*/  LDC.64 R4, c[0x0][0x3b0] ;  /* 0x0000ec00ff047b82 */ /* 0x000e220000000a00 */
[----:B------:R-:W3:Y:S01]  /*05e0*/  LDG.E.64 R16, desc[UR6][R16.64] ;  /* 0x0000000610107981 */ /* 0x000ee2000c1e1b00 */
[----:B-1----:R-:W-:-:S06]  /*05f0*/  IMAD.WIDE R18, R0, 0x8, R12 ;  /* 0x0000000800127825 */ /* 0x002fcc00078e020c */
[----:B------:R-:W1:Y:S01]  /*0600*/  LDC.64 R12, c[0x0][0x3b8] ;  /* 0x0000ee00ff0c7b82 */ /* 0x000e620000000a00 */
[----:B------:R-:W3:Y:S01]  /*0610*/  LDG.E.64 R22, desc[UR6][R18.64] ;  /* 0x0000000612167981 */ /* 0x000ee2000c1e1b00 */
[----:B0-----:R-:W-:-:S06]  /*0620*/  IMAD.WIDE R4, R0, 0x8, R4 ;  /* 0x0000000800047825 */ /* 0x001fcc00078e0204 */
[----:B------:R-:W4:Y:S01]  /*0630*/  LDG.E.64 R4, desc[UR6][R4.64] ;  /* 0x0000000604047981 */ /* 0x000f22000c1e1b00 */
[C---:B-1----:R-:W-:Y:S02]  /*0640*/  IMAD.WIDE R20, R0.reuse, 0x8, R12 ;  /* 0x0000000800147825 */ /* 0x042fe400078e020c */
[----:B------:R-:W0:Y:S04]  /*0650*/  LDC.64 R12, c[0x0][0x3a0] ;  /* 0x0000e800ff0c7b82 */ /* 0x000e280000000a00 */
[----:B------:R-:W5:Y:S01]  /*0660*/  LDG.E.64 R20, desc[UR6][R20.64] ;  /* 0x0000000614147981 */ /* 0x000f62000c1e1b00 */
[----:B0-----:R-:W-:-:S06]  /*0670*/  IMAD.WIDE R14, R0, 0x8, R12 ;  /* 0x00000008000e7825 */ /* 0x001fcc00078e020c */
[----:B------:R-:W5:Y:S01]  /*0680*/  LDG.E.64 R14, desc[UR6][R14.64] ;  /* 0x000000060e0e7981 */ /* 0x000f62000c1e1b00 */
[----:B------:R-:W-:Y:S01]  /*0690*/  IMAD.MOV.U32 R12, RZ, RZ, RZ ;  /* 0x000000ffff0c7224 */ /* 0x000fe200078e00ff */
[----:B------:R-:W-:Y:S01]  /*06a0*/  UMOV UR4, 0x78b58c40 ;  /* 0x78b58c4000047882 */ /* 0x000fe20000000000 */
[----:B------:R-:W-:Y:S01]  /*06b0*/  UMOV UR5, 0x4415af1d ;  /* 0x4415af1d00057882 */ /* 0x000fe20000000000 */
[----:B------:R-:W-:Y:S01]  /*06c0*/  CS2R R24, SRZ ;  /* 0x0000000000187805 */ /* 0x000fe2000001ff00 */
[----:B--2---:R-:W-:Y:S01]  /*06d0*/  IMAD.WIDE R26, R0, 0x8, R26 ;  /* 0x00000008001a7825 */ /* 0x004fe200078e021a */
[----:B---3--:R-:W-:-:S08]  /*06e0*/  DADD R22, R16, -R22 ;  /* 0x0000000010167229 */ /* 0x008fd00000000816 */
[----:B------:R-:W-:Y:S02]  /*06f0*/  DSETP.MAX.AND P2, P3, RZ, R22, PT ;  /* 0x00000016ff00722a */ /* 0x000fe40003b4f000 */
[----:B------:R-:W-:Y:S02]  /*0700*/  IMAD.MOV.U32 R19, RZ, RZ, R23 ;  /* 0x000000ffff137224 */ /* 0x000fe400078e0017 */
[----:B------:R-:W-:-:S03]  /*0710*/  IMAD.MOV.U32 R13, RZ, RZ, R22 ;  /* 0x000000ffff0d7224 */ /* 0x000fc600078e0016 */
[----:B------:R-:W-:Y:S02]  /*0720*/  FSEL R29, R2, R19, P2 ;  /* 0x00000013021d7208 */ /* 0x000fe40001000000 */
[----:B------:R-:W-:-:S05]  /*0730*/  SEL R12, R12, R13, P2 ;  /* 0x0000000d0c0c7207 */ /* 0x000fca0001000000 */
[----:B------:R-:W-:Y:S01]  /*0740*/  @P3 LOP3.LUT R29, R19, 0x80000, RZ, 0xfc, !PT ;  /* 0x00080000131d3812 */ /* 0x000fe200078efcff */
[----:B----4-:R-:W-:-:S04]  /*0750*/  DSETP.GT.AND P2, PT, R4, -UR4, PT ;  /* 0x8000000404007e2a */ /* 0x010fc8000bf44000 */
[----:B------:R-:W-:Y:S01]  /*0760*/  IMAD.MOV.U32 R13, RZ, RZ, R29 ;  /* 0x000000ffff0d7224 */ /* 0x000fe200078e001d */
[----:B------:R-:W-:-:S04]  /*0770*/  DSETP.MAX.AND P0, P1, RZ, -R22, PT ;  /* 0x80000016ff00722a */ /* 0x000fc8000390f000 */
[----:B------:R-:W-:Y:S01]  /*0780*/  FSEL R19, R13, RZ, P2 ;  /* 0x000000ff0d137208 */ /* 0x000fe20001000000 */
[----:B------:R-:W-:Y:S01]  /*0790*/  IMAD.MOV.U32 R13, RZ, RZ, R22 ;  /* 0x000000ffff0d7224 */ /* 0x000fe200078e0016 */
[----:B------:R-:W-:-:S04]  /*07a0*/  FSEL R18, R12, RZ, P2 ;  /* 0x000000ff0c127208 */ /* 0x000fc80001000000 */
[----:B------:R-:W-:Y:S02]  /*07b0*/  SEL R24, R24, R13, P0 ;  /* 0x0000000d18187207 */ /* 0x000fe40000000000 */
[----:B------:R-:W0:Y:S01]  /*07c0*/  LDC.64 R12, c[0x0][0x390] ;  /* 0x0000e400ff0c7b82 */ /* 0x000e220000000a00 */
[----:B------:R-:W-:Y:S01]  /*07d0*/  IMAD.MOV.U32 R2, RZ, RZ, R23 ;  /* 0x000000ffff027224 */ /* 0x000fe200078e0017 */
[----:B------:R-:W-:-:S04]  /*07e0*/  DFMA R4, R4, R18, RZ ;  /* 0x000000120404722b */ /* 0x000fc800000000ff */
[----:B------:R-:W-:Y:S01]  /*07f0*/  FSEL R25, R25, -R2, P0 ;  /* 0x8000000219197208 */ /* 0x000fe20000000000 */
[----:B-----5:R-:W-:Y:S01]  /*0800*/  DSETP.GEU.AND P0, PT, R20, UR4, PT ;  /* 0x0000000414007e2a */ /* 0x020fe2000bf0e000 */
[----:B------:R-:W-:-:S04]  /*0810*/  @P1 LOP3.LUT R25, R2, 0x80000, RZ, 0xfc, !PT ;  /* 0x0008000002191812 */ /* 0x000fc800078efcff */
[----:B------:R-:W-:Y:S02]  /*0820*/  FSEL R4, R4, RZ, P2 ;  /* 0x000000ff04047208 */ /* 0x000fe40001000000 */
[----:B------:R-:W-:Y:S02]  /*0830*/  FSEL R24, R24, RZ, !P0 ;  /* 0x000000ff18187208 */ /* 0x000fe40004000000 */
[----:B------:R-:W-:Y:S02]  /*0840*/  FSEL R25, R25, RZ, !P0 ;  /* 0x000000ff19197208 */ /* 0x000fe40004000000 */
[----:B------:R-:W-:Y:S01]  /*0850*/  FSEL R5, R5, RZ, P2 ;  /* 0x000000ff05057208 */ /* 0x000fe20001000000 */
[----:B------:R2:W-:Y:S05]  /*0860*/  STG.E.64 desc[UR6][R26.64], R18 ;  /* 0x000000121a007986 */ /* 0x0005ea000c101b06 */
[----:B------:R-:W-:Y:S01]  /*0870*/  DFMA R20, -R20, R24, R4 ;  /* 0x000000181414722b */ /* 0x000fe20000000104 */
[----:B0-----:R-:W-:Y:S01]  /*0880*/  IMAD.WIDE R12, R0, 0x8, R12 ;  /* 0x00000008000c7825 */ /* 0x001fe200078e020c */
[----:B------:R-:W-:-:S03]  /*0890*/  DADD R22, R22, -R18 ;  /* 0x0000000016167229 */ /* 0x000fc60000000812 */
[----:B------:R-:W-:Y:S01]  /*08a0*/  IMAD.IADD R0, R3, 0x1, R0 ;  /* 0x0000000103007824 */ /* 0x000fe200078e0200 */
[----:B------:R2:W-:Y:S04]  /*08b0*/  STG.E.64 desc[UR6][R12.64], R24 ;  /* 0x000000180c007986 */ /* 0x0005e8000c101b06 */
[----:B------:R-:W-:Y:S02]  /*08c0*/  FSEL R4, R20, R4, !P0 ;  /* 0x0000000414047208 */ /* 0x000fe40004000000 */
[----:B------:R-:W-:Y:S02]  /*08d0*/  FSEL R5, R21, R5, !P0 ;  /* 0x0000000515057208 */ /* 0x000fe40004000000 */
[----:B------:R-:W-:Y:S01]  /*08e0*/  ISETP.GE.AND P0, PT, R0, UR8, PT ;  /* 0x0000000800007c0c */ /* 0x000fe2000bf06270 */
[----:B------:R-:W-:-:S02]  /*08f0*/  DADD R22, R24, R22 ;  /* 0x0000000018167229 */ /* 0x000fc40000000016 */
[----:B------:R-:W-:Y:S02]  /*0900*/  DFMA R8, R14, R16, R8 ;  /* 0x000000100e08722b */ /* 0x000fe40000000008 */
[----:B------:R-:W-:-:S04]  /*0910*/  DADD R10, R10, R4 ;  /* 0x000000000a0a7229 */ /* 0x000fc80000000004 */
[----:B------:R-:W-:-:S04]  /*0920*/  DFMA R6, R22, R22, R6 ;  /* 0x000000161606722b */ /* 0x000fc80000000006 */
[----:B--2---:R-:W-:Y:S07]  /*0930*/  @!P0 BRA `(.L_x_10) ;  /* 0xfffffffc00108947 */ /* 0x004fee000383ffff */
.L_x_9:
[----:B------:R-:W-:Y:S05]  /*0940*/  BSYNC.RECONVERGENT B0 ;  /* 0x0000000000007941 */ /* 0x000fea0003800200 */
.L_x_8:
[----:B------:R-:W0:Y:S02]  /*0950*/  LDCU.64 UR4, c[0x0][0x380] ;  /* 0x00007000ff0477ac */ /* 0x000e240008000a00 */
[----:B0-----:R-:W-:-:S04]  /*0960*/  UIADD3 UR4, UP0, UPT, UR4, 0x8, URZ ;  /* 0x0000000804047890 */ /* 0x001fc8000ff1e0ff */
[----:B------:R-:W-:Y:S02]  /*0970*/  UIADD3.X UR5, UPT, UPT, URZ, UR5, URZ, UP0, !UPT ;  /* 0x00000005ff057290 */ /* 0x000fe400087fe4ff */
[----:B------:R-:W-:-:S04]  /*0980*/  IMAD.U32 R2, RZ, RZ, UR4 ;  /* 0x00000004ff027e24 */ /* 0x000fc8000f8e00ff */
[----:B------:R-:W-:-:S05]  /*0990*/  IMAD.U32 R3, RZ, RZ, UR5 ;  /* 0x00000005ff037e24 */ /* 0x000fca000f8e00ff */
[----:B------:R-:W-:Y:S04]  /*09a0*/  REDG.E.ADD.F64.RN.STRONG.GPU desc[UR6][R2.64], R6 ;  /* 0x00000006020079a6 */ /* 0x000fe8000c12ff06 */
[----:B------:R-:W-:Y:S04]  /*09b0*/  REDG.E.ADD.F64.RN.STRONG.GPU desc[UR6][R2.64+0x8], R8 ;  /* 0x00000808020079a6 */ /* 0x000fe8000c12ff06 */
[----:B------:R-:W-:Y:S01]  /*09c0*/  REDG.E.ADD.F64.RN.STRONG.GPU desc[UR6][R2.64+0x10], R10 ;  /* 0x0000100a020079a6 */ /* 0x000fe2000c12ff06 */
[----:B------:R-:W-:Y:S05]  /*09d0*/  EXIT ;  /* 0x000000000000794d */ /* 0x000fea0003800000 */
.L_x_12:
        /* <DEDUP_REMOVED lines=10> */
.L_x_32:


//--------------------- .text._Z17kernelCheckPrimalPdPKdS1_S1_S1_PKbi --------------------------
	.section	.text._Z17kernelCheckPrimalPdPKdS1_S1_S1_PKbi,"ax",@progbits
	.align	128
        .global         _Z17kernelCheckPrimalPdPKdS1_S1_S1_PKbi
        .type           _Z17kernelCheckPrimalPdPKdS1_S1_S1_PKbi,@function
        .size           _Z17kernelCheckPrimalPdPKdS1_S1_S1_PKbi,(.L_x_33 - _Z17kernelCheckPrimalPdPKdS1_S1_S1_PKbi)
        .other          _Z17kernelCheckPrimalPdPKdS1_S1_S1_PKbi,@"STO_CUDA_ENTRY STV_DEFAULT"
_Z17kernelCheckPrimalPdPKdS1_S1_S1_PKbi:
.text._Z17kernelCheckPrimalPdPKdS1_S1_S1_PKbi:
[----:B------:R-:W-:Y:S01]  /*0000*/  LDC R1, c[0x0][0x37c] ;  /* 0x0000df00ff017b82 */ /* 0x000fe20000000800 */
[----:B------:R-:W0:Y:S07]  /*0010*/  S2R R7, SR_TID.X ;  /* 0x0000000000077919 */ /* 0x000e2e0000002100 */
[----:B------:R-:W0:Y:S01]  /*0020*/  S2UR UR4, SR_CTAID.X ;  /* 0x00000000000479c3 */ /* 0x000e220000002500 */
[----:B------:R-:W1:Y:S01]  /*0030*/  LDCU UR8, c[0x0][0x3b0] ;  /* 0x00007600ff0877ac */ /* 0x000e620008000800 */
[----:B------:R-:W-:Y:S01]  /*0040*/  BSSY.RECONVERGENT B0, `(.L_x_13) ;  /* 0x000005f000007945 */ /* 0x000fe20003800200 */
[----:B------:R-:W-:-:S02]  /*0050*/  CS2R R4, SRZ ;  /* 0x0000000000047805 */ /* 0x000fc4000001ff00 */
[----:B------:R-:W-:Y:S01]  /*0060*/  CS2R R2, SRZ ;  /* 0x0000000000027805 */ /* 0x000fe2000001ff00 */
[----:B------:R-:W2:Y:S02]  /*0070*/  LDCU.64 UR6, c[0x0][0x358] ;  /* 0x00006b00ff0677ac */ /* 0x000ea40008000a00 */
[----:B------:R-:W0:Y:S01]  /*0080*/  LDC R0, c[0x0][0x360] ;  /* 0x0000d800ff007b82 */ /* 0x000e220000000800 */
[----:B------:R-:W3:Y:S01]  /*0090*/  LDCU.64 UR12, c[0x0][0x3a8] ;  /* 0x00007500ff0c77ac */ /* 0x000ee20008000a00 */
[----:B------:R-:W4:Y:S01]  /*00a0*/  LDCU.64 UR14, c[0x0][0x3a8] ;  /* 0x00007500ff0e77ac */ /* 0x000f220008000a00 */
[----:B0-----:R-:W-:-:S05]  /*00b0*/  IMAD R7, R0, UR4, R7 ;  /* 0x0000000400077c24 */ /* 0x001fca000f8e0207 */
[----:B-1----:R-:W-:-:S13]  /*00c0*/  ISETP.GE.AND P0, PT, R7, UR8, PT ;  /* 0x0000000807007c0c */ /* 0x002fda000bf06270 */
[----:B--234-:R-:W-:Y:S05]  /*00d0*/  @P0 BRA `(.L_x_14) ;  /* 0x0000000400540947 */ /* 0x01cfea0003800000 */
[----:B------:R-:W0:Y:S01]  /*00e0*/  LDCU.64 UR10, c[0x0][0x3a0] ;  /* 0x00007400ff0a77ac */ /* 0x000e220008000a00 */
[----:B------:R-:W1:Y:S01]  /*00f0*/  LDCU UR4, c[0x0][0x370] ;  /* 0x00006e00ff0477ac */ /* 0x000e620008000800 */
[----:B0-----:R-:W-:-:S04]  /*0100*/  UISETP.NE.U32.AND UP0, UPT, UR10, URZ, UPT ;  /* 0x000000ff0a00728c */ /* 0x001fc8000bf05070 */
[----:B------:R-:W-:Y:S01]  /*0110*/  UISETP.NE.AND.EX UP0, UPT, UR11, URZ, UPT, UP0 ;  /* 0x000000ff0b00728c */ /* 0x000fe2000bf05300 */
[----:B-1----:R-:W-:-:S08]  /*0120*/  IMAD R0, R0, UR4, RZ ;  /* 0x0000000400007c24 */ /* 0x002fd0000f8e02ff */
[----:B------:R-:W-:Y:S05]  /*0130*/  BRA.U !UP0, `(.L_x_15) ;  /* 0x0000000108a87547 */ /* 0x000fea000b800000 */
[----:B------:R-:W0:Y:S01]  /*0140*/  LDC.64 R12, c[0x0][0x388] ;  /* 0x0000e200ff0c7b82 */ /* 0x000e220000000a00 */
[----:B------:R-:W-:Y:S02]  /*0150*/  CS2R R2, SRZ ;  /* 0x0000000000027805 */ /* 0x000fe4000001ff00 */
[----:B------:R-:W-:-:S05]  /*0160*/  CS2R R4, SRZ ;  /* 0x0000000000047805 */ /* 0x000fca000001ff00 */
[----:B------:R-:W1:Y:S08]  /*0170*/  LDC.64 R14, c[0x0][0x390] ;  /* 0x0000e400ff0e7b82 */ /* 0x000e700000000a00 */
[----:B------:R-:W2:Y:S08]  /*0180*/  LDC.64 R16, c[0x0][0x398] ;  /* 0x0000e600ff107b82 */ /* 0x000eb00000000a00 */
[----:B------:R-:W3:Y:S02]  /*0190*/  LDC.64 R8, c[0x0][0x3a0] ;  /* 0x0000e800ff087b82 */ /* 0x000ee40000000a00 */
.L_x_16:
[----:B--2---:R-:W-:-:S04]  /*01a0*/  IMAD.WIDE R10, R7, 0x8, R16 ;  /* 0x00000008070a7825 */ /* 0x004fc800078e0210 */
[C---:B0-----:R-:W-:Y:S02]  /*01b0*/  IMAD.WIDE R24, R7.reuse, 0x8, R12 ;  /* 0x0000000807187825 */ /* 0x041fe400078e020c */
[----:B------:R-:W2:Y:S04]  /*01c0*/  LDG.E.64 R10, desc[UR6][R10.64] ;  /* 0x000000060a0a7981 */ /* 0x000ea8000c1e1b00 */
[----:B------:R0:W2:Y:S01]  /*01d0*/  LDG.E.64 R22, desc[UR6][R24.64] ;  /* 0x0000000618167981 */ /* 0x0000a2000c1e1b00 */
[----:B------:R-:W-:-:S04]  /*01e0*/  IADD3 R26, P0, PT, R7, UR12, RZ ;  /* 0x0000000c071a7c10 */ /* 0x000fc8000ff1e0ff */
[C---:B------:R-:W-:Y:S01]  /*01f0*/  LEA.HI.X.SX32 R27, R7.reuse, UR13, 0x1, P0 ;  /* 0x0000000d071b7c11 */ /* 0x040fe200080f0eff */
[----:B-1----:R-:W-:-:S04]  /*0200*/  IMAD.WIDE R20, R7, 0x8, R14 ;  /* 0x0000000807147825 */ /* 0x002fc800078e020e */
[----:B------:R-:W4:Y:S01]  /*0210*/  LDG.E.U8 R6, desc[UR6][R26.64] ;  /* 0x000000061a067981 */ /* 0x000f22000c1e1100 */
[----:B---3--:R-:W-:-:S03]  /*0220*/  IMAD.WIDE R18, R7, 0x8, R8 ;  /* 0x0000000807127825 */ /* 0x008fc600078e0208 */
[----:B------:R-:W3:Y:S04]  /*0230*/  LDG.E.64 R20, desc[UR6][R20.64] ;  /* 0x0000000614147981 */ /* 0x000ee8000c1e1b00 */
[----:B------:R-:W5:Y:S01]  /*0240*/  LDG.E.64 R18, desc[UR6][R18.64] ;  /* 0x0000000612127981 */ /* 0x000f62000c1e1b00 */
[----:B------:R-:W-:Y:S01]  /*0250*/  IMAD.MOV.U32 R28, RZ, RZ, RZ ;  /* 0x000000ffff1c7224 */ /* 0x000fe200078e00ff */
[----:B------:R-:W-:Y:S01]  /*0260*/  UMOV UR4, 0x78b58c40 ;  /* 0x78b58c4000047882 */ /* 0x000fe20000000000 */
[----:B0-----:R-:W-:Y:S01]  /*0270*/  IMAD.MOV.U32 R24, RZ, RZ, RZ ;  /* 0x000000ffff187224 */ /* 0x001fe200078e00ff */
[----:B------:R-:W-:Y:S01]  /*0280*/  UMOV UR5, 0x4415af1d ;  /* 0x4415af1d00057882 */ /* 0x000fe20000000000 */
[----:B------:R-:W-:Y:S01]  /*0290*/  IMAD.IADD R7, R0, 0x1, R7 ;  /* 0x0000000100077824 */ /* 0x000fe200078e0207 */
[----:B--2---:R-:W-:-:S08]  /*02a0*/  DADD R22, -R10, R22 ;  /* 0x000000000a167229 */ /* 0x004fd00000000116 */
[----:B------:R-:W-:Y:S02]  /*02b0*/  DSETP.MIN.AND P0, P1, RZ, R22, PT ;  /* 0x00000016ff00722a */ /* 0x000fe40003900000 */
[----:B------:R-:W-:Y:S01]  /*02c0*/  IMAD.MOV.U32 R25, RZ, RZ, R23 ;  /* 0x000000ffff197224 */ /* 0x000fe200078e0017 */
[----:B---3--:R-:W-:-:S04]  /*02d0*/  DFMA R20, R20, R10, R2 ;  /* 0x0000000a1414722b */ /* 0x008fc80000000002 */
[----:B------:R-:W-:-:S07]  /*02e0*/  FSEL R29, R28, R25, P0 ;  /* 0x000000191c1d7208 */ /* 0x000fce0000000000 */
[----:B------:R-:W-:Y:S01]  /*02f0*/  @P1 LOP3.LUT R29, R25, 0x80000, RZ, 0xfc, !PT ;  /* 0x00080000191d1812 */ /* 0x000fe200078efcff */
[----:B------:R-:W-:Y:S01]  /*0300*/  IMAD.MOV.U32 R25, RZ, RZ, R22 ;  /* 0x000000ffff197224 */ /* 0x000fe200078e0016 */
[----:B------:R-:W-:-:S04]  /*0310*/  ISETP.GE.AND P1, PT, R7, UR8, PT ;  /* 0x0000000807007c0c */ /* 0x000fc8000bf26270 */
[----:B------:R-:W-:Y:S01]  /*0320*/  SEL R24, R24, R25, P0 ;  /* 0x0000001918187207 */ /* 0x000fe20000000000 */
[----:B------:R-:W-:Y:S01]  /*0330*/  IMAD.MOV.U32 R25, RZ, RZ, R29 ;  /* 0x000000ffff197224 */ /* 0x000fe200078e001d */
[----:B----4-:R-:W-:-:S04]  /*0340*/  ISETP.NE.AND P0, PT, R6, RZ, PT ;  /* 0x000000ff0600720c */ /* 0x010fc80003f05270 */
[----:B------:R-:W-:Y:S02]  /*0350*/  FSEL R22, R24, R22, !P0 ;  /* 0x0000001618167208 */ /* 0x000fe40004000000 */
[----:B------:R-:W-:Y:S01]  /*0360*/  FSEL R23, R25, R23, !P0 ;  /* 0x0000001719177208 */ /* 0x000fe20004000000 */
[----:B------:R-:W-:-:S05]  /*0370*/  DSETP.GEU.AND P0, PT, |R10|, UR4, PT ;  /* 0x000000040a007e2a */ /* 0x000fca000bf0e200 */
[----:B-----5:R-:W-:Y:S01]  /*0380*/  DMUL R18, R18, R22 ;  /* 0x0000001612127228 */ /* 0x020fe20000000000 */
[----:B------:R-:W-:Y:S02]  /*0390*/  FSEL R2, R20, R2, !P0 ;  /* 0x0000000214027208 */ /* 0x000fe40004000000 */
[----:B------:R-:W-:-:S05]  /*03a0*/  FSEL R3, R21, R3, !P0 ;  /* 0x0000000315037208 */ /* 0x000fca0004000000 */
[----:B------:R-:W-:Y:S01]  /*03b0*/  DFMA R4, R18, R18, R4 ;  /* 0x000000121204722b */ /* 0x000fe20000000004 */
[----:B------:R-:W-:Y:S10]  /*03c0*/  @!P1 BRA `(.L_x_16) ;  /* 0xfffffffc00749947 */ /* 0x000ff4000383ffff */
[----:B------:R-:W-:Y:S05]  /*03d0*/  BRA `(.L_x_14) ;  /* 0x0000000000947947 */ /* 0x000fea0003800000 */
.L_x_15:
[----:B------:R-:W0:Y:S01]  /*03e0*/  LDC.64 R10, c[0x0][0x388] ;  /* 0x0000e200ff0a7b82 */ /* 0x000e220000000a00 */
[----:B------:R-:W-:Y:S02]  /*03f0*/  CS2R R2, SRZ ;  /* 0x0000000000027805 */ /* 0x000fe4000001ff00 */
[----:B------:R-:W-:-:S05]  /*0400*/  CS2R R4, SRZ ;  /* 0x0000000000047805 */ /* 0x000fca000001ff00 */
[----:B------:R-:W1:Y:S08]  /*0410*/  LDC.64 R12, c[0x0][0x390] ;  /* 0x0000e400ff0c7b82 */ /* 0x000e700000000a00 */
[----:B------:R-:W2:Y:S02]  /*0420*/  LDC.64 R8, c[0x0][0x398] ;  /* 0x0000e600ff087b82 */ /* 0x000ea40000000a00 */
.L_x_17:
[----:B--2---:R-:W-:-:S04]  /*0430*/  IMAD.WIDE R14, R7, 0x8, R8 ;  /* 0x00000008070e7825 */ /* 0x004fc800078e0208 */
[C---:B0-----:R-:W-:Y:S02]  /*0440*/  IMAD.WIDE R20, R7.reuse, 0x8, R10 ;  /* 0x0000000807147825 */ /* 0x041fe400078e020a */
[----:B------:R-:W2:Y:S04]  /*0450*/  LDG.E.64 R14, desc[UR6][R14.64] ;  /* 0x000000060e0e7981 */ /* 0x000ea8000c1e1b00 */
[----:B------:R0:W2:Y:S01]  /*0460*/  LDG.E.64 R18, desc[UR6][R20.64] ;  /* 0x0000000614127981 */ /* 0x0000a2000c1e1b00 */
[C---:B------:R-:W-:Y:S01]  /*0470*/  IADD3 R22, P0, PT, R7.reuse, UR14, RZ ;  /* 0x0000000e07167c10 */ /* 0x040fe2000ff1e0ff */
[----:B-1----:R-:W-:-:S03]  /*0480*/  IMAD.WIDE R16, R7, 0x8, R12 ;  /* 0x0000000807107825 */ /* 0x002fc600078e020c */
[----:B------:R-:W-:-:S03]  /*0490*/  LEA.HI.X.SX32 R23, R7, UR15, 0x1, P0 ;  /* 0x0000000f07177c11 */ /* 0x000fc600080f0eff */
[----:B------:R-:W3:Y:S04]  /*04a0*/  LDG.E.64 R16, desc[UR6][R16.64] ;  /* 0x0000000610107981 */ /* 0x000ee8000c1e1b00 */
[----:B------:R-:W4:Y:S01]  /*04b0*/  LDG.E.U8 R6, desc[UR6][R22.64] ;  /* 0x0000000616067981 */ /* 0x000f22000c1e1100 */
        /* <DEDUP_REMOVED lines=8> */
[----:B---3--:R-:W-:Y:S01]  /*0540*/  DFMA R16, R16, R14, R2 ;  /* 0x0000000e1010722b */ /* 0x008fe20000000002 */
[----:B------:R-:W-:-:S03]  /*0550*/  IMAD.MOV.U32 R21, RZ, RZ, R18 ;  /* 0x000000ffff157224 */ /* 0x000fc600078e0012 */
[----:B------:R-:W-:Y:S02]  /*0560*/  FSEL R27, R24, R25, P0 ;  /* 0x00000019181b7208 */ /* 0x000fe40000000000 */
[----:B------:R-:W-:Y:S01]  /*0570*/  SEL R20, R20, R21, P0 ;  /* 0x0000001514147207 */ /* 0x000fe20000000000 */
[----:B------:R-:W-:-:S04]  /*0580*/  DSETP.GEU.AND P0, PT, |R14|, UR4, PT ;  /* 0x000000040e007e2a */ /* 0x000fc8000bf0e200 */
[----:B------:R-:W-:Y:S02]  /*0590*/  @P1 LOP3.LUT R27, R25, 0x80000, RZ, 0xfc, !PT ;  /* 0x00080000191b1812 */ /* 0x000fe400078efcff */
[----:B----4-:R-:W-:Y:S02]  /*05a0*/  ISETP.NE.AND P1, PT, R6, RZ, PT ;  /* 0x000000ff0600720c */ /* 0x010fe40003f25270 */
[----:B------:R-:W-:Y:S01]  /*05b0*/  FSEL R2, R16, R2, !P0 ;  /* 0x0000000210027208 */ /* 0x000fe20004000000 */
[----:B------:R-:W-:Y:S01]  /*05c0*/  IMAD.MOV.U32 R21, RZ, RZ, R27 ;  /* 0x000000ffff157224 */ /* 0x000fe200078e001b */
[----:B------:R-:W-:Y:S02]  /*05d0*/  FSEL R14, R20, R18, !P1 ;  /* 0x00000012140e7208 */ /* 0x000fe40004800000 */
[----:B------:R-:W-:Y:S02]  /*05e0*/  FSEL R3, R17, R3, !P0 ;  /* 0x0000000311037208 */ /* 0x000fe40004000000 */
[----:B------:R-:W-:-:S02]  /*05f0*/  FSEL R15, R21, R19, !P1 ;  /* 0x00000013150f7208 */ /* 0x000fc40004800000 */
[----:B------:R-:W-:-:S04]  /*0600*/  ISETP.GE.AND P1, PT, R7, UR8, PT ;  /* 0x0000000807007c0c */ /* 0x000fc8000bf26270 */
[----:B------:R-:W-:-:S09]  /*0610*/  DFMA R4, R14, R14, R4 ;  /* 0x0000000e0e04722b */ /* 0x000fd20000000004 */
[----:B------:R-:W-:Y:S05]  /*0620*/  @!P1 BRA `(.L_x_17) ;  /* 0xfffffffc00809947 */ /* 0x000fea000383ffff */
.L_x_14:
[----:B------:R-:W-:Y:S05]  /*0630*/  BSYNC.RECONVERGENT B0 ;  /* 0x0000000000007941 */ /* 0x000fea0003800200 */
.L_x_13:
[----:B------:R-:W0:Y:S01]  /*0640*/  LDCU.64 UR4, c[0x0][0x380] ;  /* 0x00007000ff0477ac */ /* 0x000e220008000a00 */
[----:B------:R-:W1:Y:S01]  /*0650*/  LDC.64 R6, c[0x0][0x380] ;  /* 0x0000e000ff067b82 */ /* 0x000e620000000a00 */
[----:B0-----:R-:W-:-:S04]  /*0660*/  UIADD3 UR4, UP0, UPT, UR4, 0x18, URZ ;  /* 0x0000001804047890 */ /* 0x001fc8000ff1e0ff */
[----:B------:R-:W-:Y:S02]  /*0670*/  UIADD3.X UR5, UPT, UPT, URZ, UR5, URZ, UP0, !UPT ;  /* 0x00000005ff057290 */ /* 0x000fe400087fe4ff */
[----:B------:R-:W-:Y:S01]  /*0680*/  IMAD.U32 R8, RZ, RZ, UR4 ;  /* 0x00000004ff087e24 */ /* 0x000fe2000f8e00ff */
[----:B-1----:R-:W-:Y:S03]  /*0690*/  REDG.E.ADD.F64.RN.STRONG.GPU desc[UR6][R6.64], R4 ;  /* 0x00000004060079a6 */ /* 0x002fe6000c12ff06 */
[----:B------:R-:W-:-:S05]  /*06a0*/  IMAD.U32 R9, RZ, RZ, UR5 ;  /* 0x00000005ff097e24 */ /* 0x000fca000f8e00ff */
[----:B------:R-:W-:Y:S01]  /*06b0*/  REDG.E.ADD.F64.RN.STRONG.GPU desc[UR6][R8.64], R2 ;  /* 0x00000002080079a6 */ /* 0x000fe2000c12ff06 */
[----:B------:R-:W-:Y:S05]  /*06c0*/  EXIT ;  /* 0x000000000000794d */ /* 0x000fea0003800000 */
.L_x_18:
        /* <DEDUP_REMOVED lines=11> */
.L_x_33:


//--------------------- .text._Z17kernelScaleVectorPdPKddi --------------------------
	.section	.text._Z17kernelScaleVectorPdPKddi,"ax",@progbits
	.align	128
        .global         _Z17kernelScaleVectorPdPKddi
        .type           _Z17kernelScaleVectorPdPKddi,@function
        .size           _Z17kernelScaleVectorPdPKddi,(.L_x_34 - _Z17kernelScaleVectorPdPKddi)
        .other          _Z17kernelScaleVectorPdPKddi,@"STO_CUDA_ENTRY STV_DEFAULT"
_Z17kernelScaleVectorPdPKddi:
.text._Z17kernelScaleVectorPdPKddi:
[----:B------:R-:W-:Y:S01]  /*0000*/  LDC R1, c[0x0][0x37c] ;  /* 0x0000df00ff017b82 */ /* 0x000fe20000000800 */
[----:B------:R-:W0:Y:S07]  /*0010*/  S2R R0, SR_TID.X ;  /* 0x0000000000007919 */ /* 0x000e2e0000002100 */
[----:B------:R-:W0:Y:S01]  /*0020*/  S2UR UR4, SR_CTAID.X ;  /* 0x00000000000479c3 */ /* 0x000e220000002500 */
[----:B------:R-:W1:Y:S07]  /*0030*/  LDCU UR5, c[0x0][0x398] ;  /* 0x00007300ff0577ac */ /* 0x000e6e0008000800 */
[----:B------:R-:W0:Y:S02]  /*0040*/  LDC R13, c[0x0][0x360] ;  /* 0x0000d800ff0d7b82 */ /* 0x000e240000000800 */
[----:B0-----:R-:W-:-:S05]  /*0050*/  IMAD R0, R13, UR4, R0 ;  /* 0x000000040d007c24 */ /* 0x001fca000f8e0200 */
[----:B-1----:R-:W-:-:S13]  /*0060*/  ISETP.GE.AND P0, PT, R0, UR5, PT ;  /* 0x0000000500007c0c */ /* 0x002fda000bf06270 */
[----:B------:R-:W-:Y:S05]  /*0070*/  @P0 EXIT ;  /* 0x000000000000094d */ /* 0x000fea0003800000 */
[----:B------:R-:W0:Y:S01]  /*0080*/  LDC.64 R10, c[0x0][0x380] ;  /* 0x0000e000ff0a7b82 */ /* 0x000e220000000a00 */
[----:B------:R-:W1:Y:S01]  /*0090*/  LDCU UR4, c[0x0][0x370] ;  /* 0x00006e00ff0477ac */ /* 0x000e620008000800 */
[----:B------:R-:W2:Y:S06]  /*00a0*/  LDCU.64 UR6, c[0x0][0x358] ;  /* 0x00006b00ff0677ac */ /* 0x000eac0008000a00 */
[----:B------:R-:W3:Y:S01]  /*00b0*/  LDC.64 R8, c[0x0][0x388] ;  /* 0x0000e200ff087b82 */ /* 0x000ee20000000a00 */
[----:B------:R-:W4:Y:S01]  /*00c0*/  LDCU.64 UR8, c[0x0][0x390] ;  /* 0x00007200ff0877ac */ /* 0x000f220008000a00 */
[----:B-1----:R-:W-:-:S07]  /*00d0*/  IMAD R13, R13, UR4, RZ ;  /* 0x000000040d0d7c24 */ /* 0x002fce000f8e02ff */
.L_x_19:
[----:B---3--:R-:W-:-:S06]  /*00e0*/  IMAD.WIDE R2, R0, 0x8, R8 ;  /* 0x0000000800027825 */ /* 0x008fcc00078e0208 */
[----:B--2---:R-:W4:Y:S01]  /*00f0*/  LDG.E.64 R2, desc[UR6][R2.64] ;  /* 0x0000000602027981 */ /* 0x004f22000c1e1b00 */
[----:B01----:R-:W-:Y:S01]  /*0100*/  IMAD.WIDE R6, R0, 0x8, R10 ;  /* 0x0000000800067825 */ /* 0x003fe200078e020a */
[----:B------:R-:W-:-:S04]  /*0110*/  IADD3 R0, PT, PT, R13, R0, RZ ;  /* 0x000000000d007210 */ /* 0x000fc80007ffe0ff */
[----:B------:R-:W-:Y:S01]  /*0120*/  ISETP.GE.AND P0, PT, R0, UR5, PT ;  /* 0x0000000500007c0c */ /* 0x000fe2000bf06270 */
[----:B----4-:R-:W-:-:S07]  /*0130*/  DMUL R4, R2, UR8 ;  /* 0x0000000802047c28 */ /* 0x010fce0008000000 */
[----:B------:R1:W-:Y:S05]  /*0140*/  STG.E.64 desc[UR6][R6.64], R4 ;  /* 0x0000000406007986 */ /* 0x0003ea000c101b06 */
[----:B------:R-:W-:Y:S05]  /*0150*/  @!P0 BRA `(.L_x_19) ;  /* 0xfffffffc00e08947 */ /* 0x000fea000383ffff */
[----:B------:R-:W-:Y:S05]  /*0160*/  EXIT ;  /* 0x000000000000794d */ /* 0x000fea0003800000 */
.L_x_20:
        /* <DEDUP_REMOVED lines=9> */
.L_x_34:


//--------------------- .text._Z20kernelUpdateAveragesPdS_PKdS1_dii --------------------------
	.section	.text._Z20kernelUpdateAveragesPdS_PKdS1_dii,"ax",@progbits
	.align	128
        .global         _Z20kernelUpdateAveragesPdS_PKdS1_dii
        .type           _Z20kernelUpdateAveragesPdS_PKdS1_dii,@function
        .size           _Z20kernelUpdateAveragesPdS_PKdS1_dii,(.L_x_35 - _Z20kernelUpdateAveragesPdS_PKdS1_dii)
        .other          _Z20kernelUpdateAveragesPdS_PKdS1_dii,@"STO_CUDA_ENTRY STV_DEFAULT"
_Z20kernelUpdateAveragesPdS_PKdS1_dii:
.text._Z20kernelUpdateAveragesPdS_PKdS1_dii:
[----:B------:R-:W-:Y:S01]  /*0000*/  LDC R1, c[0x0][0x37c] ;  /* 0x0000df00ff017b82 */ /* 0x000fe20000000800 */
[----:B------:R-:W0:Y:S07]  /*0010*/  S2R R3, SR_TID.X ;  /* 0x0000000000037919 */ /* 0x000e2e0000002100 */
[----:B------:R-:W0:Y:S01]  /*0020*/  S2UR UR4, SR_CTAID.X ;  /* 0x00000000000479c3 */ /* 0x000e220000002500 */
[----:B------:R-:W1:Y:S01]  /*0030*/  LDCU UR7, c[0x0][0x3a8] ;  /* 0x00007500ff0777ac */ /* 0x000e620008000800 */
[----:B------:R-:W-:Y:S01]  /*0040*/  BSSY.RECONVERGENT B0, `(.L_x_21) ;  /* 0x0000017000007945 */ /* 0x000fe20003800200 */
[----:B------:R-:W2:Y:S05]  /*0050*/  LDCU UR10, c[0x0][0x3ac] ;  /* 0x00007580ff0a77ac */ /* 0x000eaa0008000800 */
[----:B------:R-:W0:Y:S01]  /*0060*/  LDC R14, c[0x0][0x360] ;  /* 0x0000d800ff0e7b82 */ /* 0x000e220000000800 */
[----:B------:R-:W3:Y:S01]  /*0070*/  LDCU.64 UR8, c[0x0][0x3a0] ;  /* 0x00007400ff0877ac */ /* 0x000ee20008000a00 */
[----:B0-----:R-:W-:Y:S01]  /*0080*/  IMAD R0, R14, UR4, R3 ;  /* 0x000000040e007c24 */ /* 0x001fe2000f8e0203 */
[----:B------:R-:W0:Y:S04]  /*0090*/  LDCU.64 UR4, c[0x0][0x358] ;  /* 0x00006b00ff0477ac */ /* 0x000e280008000a00 */
[----:B-1----:R-:W-:-:S02]  /*00a0*/  ISETP.GE.AND P1, PT, R0, UR7, PT ;  /* 0x0000000700007c0c */ /* 0x002fc4000bf26270 */
[----:B--2---:R-:W-:-:S11]  /*00b0*/  ISETP.GE.AND P0, PT, R0, UR10, PT ;  /* 0x0000000a00007c0c */ /* 0x004fd6000bf06270 */
[----:B---3--:R-:W-:Y:S05]  /*00c0*/  @P1 BRA `(.L_x_22) ;  /* 0x0000000000381947 */ /* 0x008fea0003800000 */
[----:B------:R-:W1:Y:S01]  /*00d0*/  LDC.64 R8, c[0x0][0x390] ;  /* 0x0000e400ff087b82 */ /* 0x000e620000000a00 */
[----:B------:R-:W2:Y:S01]  /*00e0*/  LDCU UR6, c[0x0][0x370] ;  /* 0x00006e00ff0677ac */ /* 0x000ea20008000800 */
[----:B------:R-:W-:-:S06]  /*00f0*/  MOV R13, R0 ;  /* 0x00000000000d7202 */ /* 0x000fcc0000000f00 */
[----:B------:R-:W3:Y:S01]  /*0100*/  LDC.64 R10, c[0x0][0x380] ;  /* 0x0000e000ff0a7b82 */ /* 0x000ee20000000a00 */
[----:B--2---:R-:W-:-:S07]  /*0110*/  IMAD R12, R14, UR6, RZ ;  /* 0x000000060e0c7c24 */ /* 0x004fce000f8e02ff */
.L_x_23:
[----:B-1----:R-:W-:-:S04]  /*0120*/  IMAD.WIDE R2, R13, 0x8, R8 ;  /* 0x000000080d027825 */ /* 0x002fc800078e0208 */
[----:B--23--:R-:W-:Y:S02]  /*0130*/  IMAD.WIDE R4, R13, 0x8, R10 ;  /* 0x000000080d047825 */ /* 0x00cfe400078e020a */
[----:B0-----:R-:W2:Y:S04]  /*0140*/  LDG.E.64 R2, desc[UR4][R2.64] ;  /* 0x0000000402027981 */ /* 0x001ea8000c1e1b00 */
[----:B------:R-:W2:Y:S01]  /*0150*/  LDG.E.64 R6, desc[UR4][R4.64] ;  /* 0x0000000404067981 */ /* 0x000ea2000c1e1b00 */
[----:B------:R-:W-:-:S04]  /*0160*/  IADD3 R13, PT, PT, R12, R13, RZ ;  /* 0x0000000d0c0d7210 */ /* 0x000fc80007ffe0ff */
[----:B------:R-:W-:Y:S01]  /*0170*/  ISETP.GE.AND P1, PT, R13, UR7, PT ;  /* 0x000000070d007c0c */ /* 0x000fe2000bf26270 */
[----:B--2---:R-:W-:-:S07]  /*0180*/  DFMA R6, R2, UR8, R6 ;  /* 0x0000000802067c2b */ /* 0x004fce0008000006 */
[----:B------:R2:W-:Y:S05]  /*0190*/  STG.E.64 desc[UR4][R4.64], R6 ;  /* 0x0000000604007986 */ /* 0x0005ea000c101b04 */
[----:B------:R-:W-:Y:S05]  /*01a0*/  @!P1 BRA `(.L_x_23) ;  /* 0xfffffffc00dc9947 */ /* 0x000fea000383ffff */
.L_x_22:
[----:B0-----:R-:W-:Y:S05]  /*01b0*/  BSYNC.RECONVERGENT B0 ;  /* 0x0000000000007941 */ /* 0x001fea0003800200 */
.L_x_21:
[----:B------:R-:W-:Y:S05]  /*01c0*/  @P0 EXIT ;  /* 0x000000000000094d */ /* 0x000fea0003800000 */
[----:B------:R-:W0:Y:S01]  /*01d0*/  LDC.64 R8, c[0x0][0x398] ;  /* 0x0000e600ff087b82 */ /* 0x000e220000000a00 */
[----:B------:R-:W1:Y:S01]  /*01e0*/  LDCU UR6, c[0x0][0x370] ;  /* 0x00006e00ff0677ac */ /* 0x000e620008000800 */
[----:B------:R-:W3:Y:S06]  /*01f0*/  LDCU.64 UR8, c[0x0][0x3a0] ;  /* 0x00007400ff0877ac */ /* 0x000eec0008000a00 */
[----:B------:R-:W4:Y:S01]  /*0200*/  LDC.64 R10, c[0x0][0x388] ;  /* 0x0000e200ff0a7b82 */ /* 0x000f220000000a00 */
[----:B-1----:R-:W-:-:S07]  /*0210*/  IMAD R13, R14, UR6, RZ ;  /* 0x000000060e0d7c24 */ /* 0x002fce000f8e02ff */
.L_x_24:
[----:B0-----:R-:W-:-:S04]  /*0220*/  IMAD.WIDE R2, R0, 0x8, R8 ;  /* 0x0000000800027825 */ /* 0x001fc800078e0208 */
[----:B-12-4-:R-:W-:Y:S02]  /*0230*/  IMAD.WIDE R4, R0, 0x8, R10 ;  /* 0x0000000800047825 */ /* 0x016fe400078e020a */
[----:B------:R-:W3:Y:S04]  /*0240*/  LDG.E.64 R2, desc[UR4][R2.64] ;  /* 0x0000000402027981 */ /* 0x000ee8000c1e1b00 */
[----:B------:R-:W3:Y:S01]  /*0250*/  LDG.E.64 R6, desc[UR4][R4.64] ;  /* 0x0000000404067981 */ /* 0x000ee2000c1e1b00 */
[----:B------:R-:W-:-:S04]  /*0260*/  IADD3 R0, PT, PT, R13, R0, RZ ;  /* 0x000000000d007210 */ /* 0x000fc80007ffe0ff */
[----:B------:R-:W-:Y:S01]  /*0270*/  ISETP.GE.AND P0, PT, R0, UR10, PT ;  /* 0x0000000a00007c0c */ /* 0x000fe2000bf06270 */
[----:B---3--:R-:W-:-:S07]  /*0280*/  DFMA R6, R2, UR8, R6 ;  /* 0x0000000802067c2b */ /* 0x008fce0008000006 */
[----:B------:R1:W-:Y:S05]  /*0290*/  STG.E.64 desc[UR4][R4.64], R6 ;  /* 0x0000000604007986 */ /* 0x0003ea000c101b04 */
[----:B------:R-:W-:Y:S05]  /*02a0*/  @!P0 BRA `(.L_x_24) ;  /* 0xfffffffc00dc8947 */ /* 0x000fea000383ffff */
[----:B------:R-:W-:Y:S05]  /*02b0*/  EXIT ;  /* 0x000000000000794d */ /* 0x000fea0003800000 */
.L_x_25:
        /* <DEDUP_REMOVED lines=12> */
.L_x_35:


//--------------------- .text._Z13kernelUpdateYPdPKdS1_S1_S1_PKbdi --------------------------
	.section	.text._Z13kernelUpdateYPdPKdS1_S1_S1_PKbdi,"ax",@progbits
	.align	128
        .global         _Z13kernelUpdateYPdPKdS1_S1_S1_PKbdi
        .type           _Z13kernelUpdateYPdPKdS1_S1_S1_PKbdi,@function
        .size           _Z13kernelUpdateYPdPKdS1_S1_S1_PKbdi,(.L_x_36 - _Z13kernelUpdateYPdPKdS1_S1_S1_PKbdi)
        .other          _Z13kernelUpdateYPdPKdS1_S1_S1_PKbdi,@"STO_CUDA_ENTRY STV_DEFAULT"
_Z13kernelUpdateYPdPKdS1_S1_S1_PKbdi:
.text._Z13kernelUpdateYPdPKdS1_S1_S1_PKbdi:
        /* <DEDUP_REMOVED lines=13> */
[----:B------:R-:W0:Y:S06]  /*00d0*/  LDCU.64 UR10, c[0x0][0x3a8] ;  /* 0x00007500ff0a77ac */ /* 0x000e2c0008000a00 */
[----:B------:R-:W0:Y:S01]  /*00e0*/  LDC.64 R6, c[0x0][0x398] ;  /* 0x0000e600ff067b82 */ /* 0x000e220000000a00 */
[----:B-1----:R-:W-:-:S07]  /*00f0*/  IMAD R0, R0, UR4, RZ ;  /* 0x0000000400007c24 */ /* 0x002fce000f8e02ff */
[----:B------:R-:W1:Y:S08]  /*0100*/  LDC.64 R8, c[0x0][0x380] ;  /* 0x0000e000ff087b82 */ /* 0x000e700000000a00 */
[----:B--2-4-:R-:W0:Y:S02]  /*0110*/  LDC.64 R10, c[0x0][0x388] ;  /* 0x0000e200ff0a7b82 */ /* 0x014e240000000a00 */
.L_x_26:
[----:B0-----:R-:W-:-:S04]  /*0120*/  IMAD.WIDE R16, R13, 0x8, R6 ;  /* 0x000000080d107825 */ /* 0x001fc800078e0206 */
[C---:B---3--:R-:W-:Y:S02]  /*0130*/  IMAD.WIDE R18, R13.reuse, 0x8, R4 ;  /* 0x000000080d127825 */ /* 0x048fe400078e0204 */
[----:B------:R-:W2:Y:S02]  /*0140*/  LDG.E.64 R16, desc[UR6][R16.64] ;  /* 0x0000000610107981 */ /* 0x000ea4000c1e1b00 */
[C---:B------:R-:W-:Y:S02]  /*0150*/  IMAD.WIDE R14, R13.reuse, 0x8, R2 ;  /* 0x000000080d0e7825 */ /* 0x040fe400078e0202 */
[----:B------:R-:W3:Y:S04]  /*0160*/  LDG.E.64 R18, desc[UR6][R18.64] ;  /* 0x0000000612127981 */ /* 0x000ee8000c1e1b00 */
[----:B------:R-:W4:Y:S01]  /*0170*/  LDG.E.64 R14, desc[UR6][R14.64] ;  /* 0x000000060e0e7981 */ /* 0x000f22000c1e1b00 */
[----:B------:R-:W-:-:S05]  /*0180*/  IMAD.WIDE R24, R13, 0x8, R10 ;  /* 0x000000080d187825 */ /* 0x000fca00078e020a */
[----:B------:R-:W5:Y:S01]  /*0190*/  LDG.E.64 R20, desc[UR6][R24.64] ;  /* 0x0000000618147981 */ /* 0x000f62000c1e1b00 */
[----:B------:R-:W-:-:S04]  /*01a0*/  IADD3 R26, P0, PT, R13, UR10, RZ ;  /* 0x0000000a0d1a7c10 */ /* 0x000fc8000ff1e0ff */
[----:B------:R-:W-:-:S05]  /*01b0*/  LEA.HI.X.SX32 R27, R13, UR11, 0x1, P0 ;  /* 0x0000000b0d1b7c11 */ /* 0x000fca00080f0eff */
[----:B------:R-:W5:Y:S01]  /*01c0*/  LDG.E.U8 R12, desc[UR6][R26.64] ;  /* 0x000000061a0c7981 */ /* 0x000f62000c1e1100 */
[----:B--2---:R-:W-:-:S08]  /*01d0*/  DADD R22, R16, R16 ;  /* 0x0000000010167229 */ /* 0x004fd00000000010 */
[----:B---3--:R-:W-:-:S08]  /*01e0*/  DADD R22, R22, -R18 ;  /* 0x0000000016167229 */ /* 0x008fd00000000812 */
[----:B----4-:R-:W-:Y:S01]  /*01f0*/  DADD R22, -R22, R14 ;  /* 0x0000000016167229 */ /* 0x010fe2000000010e */
[----:B------:R-:W-:-:S07]  /*0200*/  IMAD.MOV.U32 R14, RZ, RZ, RZ ;  /* 0x000000ffff0e7224 */ /* 0x000fce00078e00ff */
[----:B-----5:R-:W-:-:S08]  /*0210*/  DFMA R20, R22, UR8, R20 ;  /* 0x0000000816147c2b */ /* 0x020fd00008000014 */
[----:B------:R-:W-:Y:S02]  /*0220*/  DSETP.MAX.AND P0, P1, RZ, R20, PT ;  /* 0x00000014ff00722a */ /* 0x000fe4000390f000 */
[----:B------:R-:W-:Y:S01]  /*0230*/  IMAD.MOV.U32 R17, RZ, RZ, R21 ;  /* 0x000000ffff117224 */ /* 0x000fe200078e0015 */
[----:B------:R-:W-:-:S04]  /*0240*/  MOV R15, R20 ;  /* 0x00000014000f7202 */ /* 0x000fc80000000f00 */
[C---:B------:R-:W-:Y:S02]  /*0250*/  FSEL R19, R14.reuse, R17, P0 ;  /* 0x000000110e137208 */ /* 0x040fe40000000000 */
[----:B------:R-:W-:Y:S02]  /*0260*/  SEL R14, R14, R15, P0 ;  /* 0x0000000f0e0e7207 */ /* 0x000fe40000000000 */
[----:B------:R-:W-:-:S03]  /*0270*/  ISETP.NE.AND P0, PT, R12, RZ, PT ;  /* 0x000000ff0c00720c */ /* 0x000fc60003f05270 */
[----:B------:R-:W-:Y:S02]  /*0280*/  @P1 LOP3.LUT R19, R17, 0x80000, RZ, 0xfc, !PT ;  /* 0x0008000011131812 */ /* 0x000fe400078efcff */
[----:B------:R-:W-:-:S03]  /*0290*/  FSEL R16, R14, R20, !P0 ;  /* 0x000000140e107208 */ /* 0x000fc60004000000 */
[----:B------:R-:W-:-:S05]  /*02a0*/  IMAD.MOV.U32 R15, RZ, RZ, R19 ;  /* 0x000000ffff0f7224 */ /* 0x000fca00078e0013 */
[----:B------:R-:W-:Y:S01]  /*02b0*/  FSEL R17, R15, R21, !P0 ;  /* 0x000000150f117208 */ /* 0x000fe20004000000 */
[----:B-1----:R-:W-:Y:S01]  /*02c0*/  IMAD.WIDE R14, R13, 0x8, R8 ;  /* 0x000000080d0e7825 */ /* 0x002fe200078e0208 */
[----:B------:R-:W-:-:S04]  /*02d0*/  IADD3 R13, PT, PT, R0, R13, RZ ;  /* 0x0000000d000d7210 */ /* 0x000fc80007ffe0ff */
[----:B------:R2:W-:Y:S01]  /*02e0*/  STG.E.64 desc[UR6][R14.64], R16 ;  /* 0x000000100e007986 */ /* 0x0005e2000c101b06 */
[----:B------:R-:W-:-:S13]  /*02f0*/  ISETP.GE.AND P0, PT, R13, UR5, PT ;  /* 0x000000050d007c0c */ /* 0x000fda000bf06270 */
[----:B--2---:R-:W-:Y:S05]  /*0300*/  @!P0 BRA `(.L_x_26) ;  /* 0xfffffffc00848947 */ /* 0x004fea000383ffff */
[----:B------:R-:W-:Y:S05]  /*0310*/  EXIT ;  /* 0x000000000000794d */ /* 0x000fea0003800000 */
.L_x_27:
        /* <DEDUP_REMOVED lines=14> */
.L_x_36:


//--------------------- .text._Z13kernelUpdateXPdPKdS1_S1_S1_S1_di --------------------------
	.section	.text._Z13kernelUpdateXPdPKdS1_S1_S1_S1_di,"ax",@progbits
	.align	128
        .global         _Z13kernelUpdateXPdPKdS1_S1_S1_S1_di
        .type           _Z13kernelUpdateXPdPKdS1_S1_S1_S1_di,@function
        .size           _Z13kernelUpdateXPdPKdS1_S1_S1_S1_di,(.L_x_37 - _Z13kernelUpdateXPdPKdS1_S1_S1_S1_di)
        .other          _Z13kernelUpdateXPdPKdS1_S1_S1_S1_di,@"STO_CUDA_ENTRY STV_DEFAULT"
_Z13kernelUpdateXPdPKdS1_S1_S1_S1_di:
.text._Z13kernelUpdateXPdPKdS1_S1_S1_S1_di:
        /* <DEDUP_REMOVED lines=8> */
[----:B------:R-:W0:Y:S01]  /*0080*/  LDCU UR4, c[0x0][0x370] ;  /* 0x00006e00ff0477ac */ /* 0x000e220008000800 */
[----:B------:R-:W1:Y:S01]  /*0090*/  LDCU.64 UR6, c[0x0][0x358] ;  /* 0x00006b00ff0677ac */ /* 0x000e620008000a00 */
[----:B------:R-:W2:Y:S01]  /*00a0*/  LDCU.64 UR8, c[0x0][0x3b0] ;  /* 0x00007600ff0877ac */ /* 0x000ea20008000a00 */
[----:B0-----:R-:W-:-:S07]  /*00b0*/  IMAD R0, R0, UR4, RZ ;  /* 0x0000000400007c24 */ /* 0x001fce000f8e02ff */
.L_x_28:
[----:B------:R-:W0:Y:S08]  /*00c0*/  LDC.64 R8, c[0x0][0x398] ;  /* 0x0000e600ff087b82 */ /* 0x000e300000000a00 */
[----:B------:R-:W3:Y:S08]  /*00d0*/  LDC.64 R10, c[0x0][0x390] ;  /* 0x0000e400ff0a7b82 */ /* 0x000ef00000000a00 */
[----:B------:R-:W4:Y:S08]  /*00e0*/  LDC.64 R14, c[0x0][0x388] ;  /* 0x0000e200ff0e7b82 */ /* 0x000f300000000a00 */
[----:B------:R-:W5:Y:S01]  /*00f0*/  LDC.64 R4, c[0x0][0x3a8] ;  /* 0x0000ea00ff047b82 */ /* 0x000f620000000a00 */
[----:B0-----:R-:W-:-:S06]  /*0100*/  IMAD.WIDE R8, R3, 0x8, R8 ;  /* 0x0000000803087825 */ /* 0x001fcc00078e0208 */
[----:B-1----:R-:W2:Y:S01]  /*0110*/  LDG.E.64 R8, desc[UR6][R8.64] ;  /* 0x0000000608087981 */ /* 0x002ea2000c1e1b00 */
[C---:B---3--:R-:W-:Y:S01]  /*0120*/  IMAD.WIDE R10, R3.reuse, 0x8, R10 ;  /* 0x00000008030a7825 */ /* 0x048fe200078e020a */
[----:B------:R-:W0:Y:S05]  /*0130*/  LDC.64 R6, c[0x0][0x3a0] ;  /* 0x0000e800ff067b82 */ /* 0x000e2a0000000a00 */
[----:B------:R-:W2:Y:S01]  /*0140*/  LDG.E.64 R10, desc[UR6][R10.64] ;  /* 0x000000060a0a7981 */ /* 0x000ea2000c1e1b00 */
[----:B----4-:R-:W-:-:S06]  /*0150*/  IMAD.WIDE R14, R3, 0x8, R14 ;  /* 0x00000008030e7825 */ /* 0x010fcc00078e020e */
[----:B------:R-:W3:Y:S01]  /*0160*/  LDG.E.64 R14, desc[UR6][R14.64] ;  /* 0x000000060e0e7981 */ /* 0x000ee2000c1e1b00 */
[----:B-----5:R-:W-:-:S06]  /*0170*/  IMAD.WIDE R4, R3, 0x8, R4 ;  /* 0x0000000803047825 */ /* 0x020fcc00078e0204 */
[----:B------:R-:W4:Y:S01]  /*0180*/  LDG.E.64 R4, desc[UR6][R4.64] ;  /* 0x0000000604047981 */ /* 0x000f22000c1e1b00 */
[----:B0-----:R-:W-:-:S06]  /*0190*/  IMAD.WIDE R6, R3, 0x8, R6 ;  /* 0x0000000803067825 */ /* 0x001fcc00078e0206 */
[----:B------:R-:W5:Y:S01]  /*01a0*/  LDG.E.64 R6, desc[UR6][R6.64] ;  /* 0x0000000606067981 */ /* 0x000f62000c1e1b00 */
[----:B--2---:R-:W-:Y:S01]  /*01b0*/  DADD R12, R8, -R10 ;  /* 0x00000000080c7229 */ /* 0x004fe2000000080a */
[----:B------:R-:W0:Y:S07]  /*01c0*/  LDC.64 R8, c[0x0][0x380] ;  /* 0x0000e000ff087b82 */ /* 0x000e2e0000000a00 */
[----:B---3--:R-:W-:-:S08]  /*01d0*/  DFMA R12, -R12, UR8, R14 ;  /* 0x000000080c0c7c2b */ /* 0x008fd0000800010e */
[----:B----4-:R-:W-:Y:S01]  /*01e0*/  DSETP.MIN.AND P0, P1, R12, R4, PT ;  /* 0x000000040c00722a */ /* 0x010fe20003900000 */
[----:B------:R-:W-:Y:S02]  /*01f0*/  MOV R10, R5 ;  /* 0x00000005000a7202 */ /* 0x000fe40000000f00 */
[----:B------:R-:W-:-:S03]  /*0200*/  MOV R2, R12 ;  /* 0x0000000c00027202 */ /* 0x000fc60000000f00 */
[----:B------:R-:W-:Y:S02]  /*0210*/  FSEL R13, R13, R10, P0 ;  /* 0x0000000a0d0d7208 */ /* 0x000fe40000000000 */
[----:B------:R-:W-:-:S06]  /*0220*/  SEL R4, R2, R4, P0 ;  /* 0x0000000402047207 */ /* 0x000fcc0000000000 */
[----:B------:R-:W-:-:S05]  /*0230*/  @P1 LOP3.LUT R13, R10, 0x80000, RZ, 0xfc, !PT ;  /* 0x000800000a0d1812 */ /* 0x000fca00078efcff */
[----:B------:R-:W-:-:S06]  /*0240*/  IMAD.MOV.U32 R5, RZ, RZ, R13 ;  /* 0x000000ffff057224 */ /* 0x000fcc00078e000d */
[----:B-----5:R-:W-:Y:S01]  /*0250*/  DSETP.MAX.AND P0, P1, R6, R4, PT ;  /* 0x000000040600722a */ /* 0x020fe2000390f000 */
[----:B------:R-:W-:Y:S01]  /*0260*/  IMAD.MOV.U32 R11, RZ, RZ, R5 ;  /* 0x000000ffff0b7224 */ /* 0x000fe200078e0005 */
[----:B------:R-:W-:-:S04]  /*0270*/  MOV R2, R7 ;  /* 0x0000000700027202 */ /* 0x000fc80000000f00 */
[----:B------:R-:W-:Y:S01]  /*0280*/  FSEL R13, R2, R11, P0 ;  /* 0x0000000b020d7208 */ /* 0x000fe20000000000 */
[----:B0-----:R-:W-:Y:S01]  /*0290*/  IMAD.WIDE R8, R3, 0x8, R8 ;  /* 0x0000000803087825 */ /* 0x001fe200078e0208 */
[----:B------:R-:W-:-:S06]  /*02a0*/  SEL R4, R6, R4, P0 ;  /* 0x0000000406047207 */ /* 0x000fcc0000000000 */
[----:B------:R-:W-:-:S04]  /*02b0*/  @P1 LOP3.LUT R13, R11, 0x80000, RZ, 0xfc, !PT ;  /* 0x000800000b0d1812 */ /* 0x000fc800078efcff */
[----:B------:R-:W-:Y:S01]  /*02c0*/  MOV R5, R13 ;  /* 0x0000000d00057202 */ /* 0x000fe20000000f00 */
[----:B------:R-:W-:-:S04]  /*02d0*/  IMAD.IADD R3, R0, 0x1, R3 ;  /* 0x0000000100037824 */ /* 0x000fc800078e0203 */
[----:B------:R0:W-:Y:S01]  /*02e0*/  STG.E.64 desc[UR6][R8.64], R4 ;  /* 0x0000000408007986 */ /* 0x0001e2000c101b06 */
[----:B------:R-:W-:-:S13]  /*02f0*/  ISETP.GE.AND P0, PT, R3, UR5, PT ;  /* 0x0000000503007c0c */ /* 0x000fda000bf06270 */
[----:B0-----:R-:W-:Y:S05]  /*0300*/  @!P0 BRA `(.L_x_28) ;  /* 0xfffffffc006c8947 */ /* 0x001fea000383ffff */
[----:B------:R-:W-:Y:S05]  /*0310*/  EXIT ;  /* 0x000000000000794d */ /* 0x000fea0003800000 */
.L_x_29:
        /* <DEDUP_REMOVED lines=14> */
.L_x_37:


//--------------------- .nv.shared.reserved.0     --------------------------
	.section	.nv.shared.reserved.0,"aw",@nobits
	.weak		__nv_reservedSMEM_offset_0_alias
	.size		__nv_reservedSMEM_offset_0_alias, 0, 64
	.other		__nv_reservedSMEM_offset_0_alias,@"STO_CUDA_RESERVED_SHARED STV_DEFAULT"
__nv_reservedSMEM_offset_0_alias:
	.zero		0
	.zero		64


//--------------------- .nv.constant0._Z17kernelDiffDotDiffPKdS0_S0_S0_Pdi --------------------------
	.section	.nv.constant0._Z17kernelDiffDotDiffPKdS0_S0_S0_Pdi,"a",@progbits
	.sectionflags	@""
	.align	4
.nv.constant0._Z17kernelDiffDotDiffPKdS0_S0_S0_Pdi:
	.zero		940


//--------------------- .nv.constant0._Z24kernelDiffTwoNormSquaredPKdS0_Pdi --------------------------
	.section	.nv.constant0._Z24kernelDiffTwoNormSquaredPKdS0_Pdi,"a",@progbits
	.sectionflags	@""
	.align	4
.nv.constant0._Z24kernelDiffTwoNormSquaredPKdS0_Pdi:
	.zero		924


//--------------------- .nv.constant0._Z15kernelCheckDualPdS_S_PKdS1_S1_S1_S1_S1_i --------------------------
	.section	.nv.constant0._Z15kernelCheckDualPdS_S_PKdS1_S1_S1_S1_S1_i,"a",@progbits
	.sectionflags	@""
	.align	4
.nv.constant0._Z15kernelCheckDualPdS_S_PKdS1_S1_S1_S1_S1_i:
	.zero		972


//--------------------- .nv.constant0._Z17kernelCheckPrimalPdPKdS1_S1_S1_PKbi --------------------------
	.section	.nv.constant0._Z17kernelCheckPrimalPdPKdS1_S1_S1_PKbi,"a",@progbits
	.sectionflags	@""
	.align	4
.nv.constant0._Z17kernelCheckPrimalPdPKdS1_S1_S1_PKbi:
	.zero		948


//--------------------- .nv.constant0._Z17kernelScaleVectorPdPKddi --------------------------
	.section	.nv.constant0._Z17kernelScaleVectorPdPKddi,"a",@progbits
	.sectionflags	@""
	.align	4
.nv.constant0._Z17kernelScaleVectorPdPKddi:
	.zero		924


//--------------------- .nv.constant0._Z20kernelUpdateAveragesPdS_PKdS1_dii --------------------------
	.section	.nv.constant0._Z20kernelUpdateAveragesPdS_PKdS1_dii,"a",@progbits
	.sectionflags	@""
	.align	4
.nv.constant0._Z20kernelUpdateAveragesPdS_PKdS1_dii:
	.zero		944


//--------------------- .nv.constant0._Z13kernelUpdateYPdPKdS1_S1_S1_PKbdi --------------------------
	.section	.nv.constant0._Z13kernelUpdateYPdPKdS1_S1_S1_PKbdi,"a",@progbits
	.sectionflags	@""
	.align	4
.nv.constant0._Z13kernelUpdateYPdPKdS1_S1_S1_PKbdi:
	.zero		956


//--------------------- .nv.constant0._Z13kernelUpdateXPdPKdS1_S1_S1_S1_di --------------------------
	.section	.nv.constant0._Z13kernelUpdateXPdPKdS1_S1_S1_S1_di,"a",@progbits
	.sectionflags	@""
	.align	4
.nv.constant0._Z13kernelUpdateXPdPKdS1_S1_S1_S1_di:
	.zero		956


//--------------------- SYMBOLS --------------------------

	.type		.nv.reservedSmem.offset0,@object
	.size		.nv.reservedSmem.offset0,0x4
